//
// Generated by NVIDIA NVVM Compiler
//
// Compiler Build ID: CL-36424714
// Cuda compilation tools, release 13.0, V13.0.88
// Based on NVVM 20.0.0
//

.version 9.0
.target sm_100
.address_size 64

	// .globl	_Z26kernel_convertBaseToNumberPPcPiS_i
.extern .func  (.param .b32 func_retval0) vprintf
(
	.param .b64 vprintf_param_0,
	.param .b64 vprintf_param_1
)
;
// _ZZ22kernel_sameWordCounterPiS_iS_E10tempResult has been demoted
.global .align 1 .b8 $str[4] = {37, 100, 10};
.extern .shared .align 16 .b8 tempData[];

.visible .entry _Z26kernel_convertBaseToNumberPPcPiS_i(
	.param .u64 .ptr .align 1 _Z26kernel_convertBaseToNumberPPcPiS_i_param_0,
	.param .u64 .ptr .align 1 _Z26kernel_convertBaseToNumberPPcPiS_i_param_1,
	.param .u64 .ptr .align 1 _Z26kernel_convertBaseToNumberPPcPiS_i_param_2,
	.param .u32 _Z26kernel_convertBaseToNumberPPcPiS_i_param_3
)
{
	.reg .pred 	%p<25>;
	.reg .b16 	%rs<16>;
	.reg .b32 	%r<38>;
	.reg .b64 	%rd<117>;

	ld.param.u64 	%rd14, [_Z26kernel_convertBaseToNumberPPcPiS_i_param_0];
	ld.param.u64 	%rd15, [_Z26kernel_convertBaseToNumberPPcPiS_i_param_1];
	ld.param.u64 	%rd16, [_Z26kernel_convertBaseToNumberPPcPiS_i_param_2];
	ld.param.u32 	%r13, [_Z26kernel_convertBaseToNumberPPcPiS_i_param_3];
	cvta.to.global.u64 	%rd1, %rd16;
	cvta.to.global.u64 	%rd2, %rd14;
	cvta.to.global.u64 	%rd3, %rd15;
	mov.u32 	%r14, %tid.x;
	mov.u32 	%r15, %ntid.x;
	mov.u32 	%r16, %ctaid.x;
	mad.lo.s32 	%r1, %r15, %r16, %r14;
	setp.lt.s32 	%p1, %r13, 1;
	@%p1 bra 	$L__BB0_41;
	and.b32  	%r2, %r13, 7;
	setp.lt.u32 	%p2, %r13, 8;
	mov.b32 	%r36, 0;
	@%p2 bra 	$L__BB0_20;
	and.b32  	%r36, %r13, 2147483640;
	neg.s32 	%r34, %r36;
	add.s64 	%rd116, %rd3, 16;
	add.s64 	%rd115, %rd2, 32;
$L__BB0_3:
	.pragma "nounroll";
	ld.global.u32 	%r18, [%rd116+-16];
	setp.ge.s32 	%p3, %r1, %r18;
	@%p3 bra 	$L__BB0_5;
	cvt.s64.s32 	%rd17, %r1;
	ld.global.u64 	%rd18, [%rd115+-32];
	cvta.to.global.u64 	%rd19, %rd18;
	add.s64 	%rd20, %rd19, %rd17;
	ld.global.s8 	%rd21, [%rd20];
	add.s64 	%rd22, %rd1, %rd21;
	ld.global.u8 	%rs1, [%rd22+-65];
	st.global.u8 	[%rd20], %rs1;
$L__BB0_5:
	ld.global.u32 	%r19, [%rd116+-12];
	setp.ge.s32 	%p4, %r1, %r19;
	@%p4 bra 	$L__BB0_7;
	cvt.s64.s32 	%rd23, %r1;
	ld.global.u64 	%rd24, [%rd115+-24];
	cvta.to.global.u64 	%rd25, %rd24;
	add.s64 	%rd26, %rd25, %rd23;
	ld.global.s8 	%rd27, [%rd26];
	add.s64 	%rd28, %rd1, %rd27;
	ld.global.u8 	%rs2, [%rd28+-65];
	st.global.u8 	[%rd26], %rs2;
$L__BB0_7:
	ld.global.u32 	%r20, [%rd116+-8];
	setp.ge.s32 	%p5, %r1, %r20;
	@%p5 bra 	$L__BB0_9;
	cvt.s64.s32 	%rd29, %r1;
	ld.global.u64 	%rd30, [%rd115+-16];
	cvta.to.global.u64 	%rd31, %rd30;
	add.s64 	%rd32, %rd31, %rd29;
	ld.global.s8 	%rd33, [%rd32];
	add.s64 	%rd34, %rd1, %rd33;
	ld.global.u8 	%rs3, [%rd34+-65];
	st.global.u8 	[%rd32], %rs3;
$L__BB0_9:
	ld.global.u32 	%r21, [%rd116+-4];
	setp.ge.s32 	%p6, %r1, %r21;
	@%p6 bra 	$L__BB0_11;
	cvt.s64.s32 	%rd35, %r1;
	ld.global.u64 	%rd36, [%rd115+-8];
	cvta.to.global.u64 	%rd37, %rd36;
	add.s64 	%rd38, %rd37, %rd35;
	ld.global.s8 	%rd39, [%rd38];
	add.s64 	%rd40, %rd1, %rd39;
	ld.global.u8 	%rs4, [%rd40+-65];
	st.global.u8 	[%rd38], %rs4;
$L__BB0_11:
	ld.global.u32 	%r22, [%rd116];
	setp.ge.s32 	%p7, %r1, %r22;
	@%p7 bra 	$L__BB0_13;
	cvt.s64.s32 	%rd41, %r1;
	ld.global.u64 	%rd42, [%rd115];
	cvta.to.global.u64 	%rd43, %rd42;
	add.s64 	%rd44, %rd43, %rd41;
	ld.global.s8 	%rd45, [%rd44];
	add.s64 	%rd46, %rd1, %rd45;
	ld.global.u8 	%rs5, [%rd46+-65];
	st.global.u8 	[%rd44], %rs5;
$L__BB0_13:
	ld.global.u32 	%r23, [%rd116+4];
	setp.ge.s32 	%p8, %r1, %r23;
	@%p8 bra 	$L__BB0_15;
	cvt.s64.s32 	%rd47, %r1;
	ld.global.u64 	%rd48, [%rd115+8];
	cvta.to.global.u64 	%rd49, %rd48;
	add.s64 	%rd50, %rd49, %rd47;
	ld.global.s8 	%rd51, [%rd50];
	add.s64 	%rd52, %rd1, %rd51;
	ld.global.u8 	%rs6, [%rd52+-65];
	st.global.u8 	[%rd50], %rs6;
$L__BB0_15:
	ld.global.u32 	%r24, [%rd116+8];
	setp.ge.s32 	%p9, %r1, %r24;
	@%p9 bra 	$L__BB0_17;
	cvt.s64.s32 	%rd53, %r1;
	ld.global.u64 	%rd54, [%rd115+16];
	cvta.to.global.u64 	%rd55, %rd54;
	add.s64 	%rd56, %rd55, %rd53;
	ld.global.s8 	%rd57, [%rd56];
	add.s64 	%rd58, %rd1, %rd57;
	ld.global.u8 	%rs7, [%rd58+-65];
	st.global.u8 	[%rd56], %rs7;
$L__BB0_17:
	ld.global.u32 	%r25, [%rd116+12];
	setp.ge.s32 	%p10, %r1, %r25;
	@%p10 bra 	$L__BB0_19;
	cvt.s64.s32 	%rd59, %r1;
	ld.global.u64 	%rd60, [%rd115+24];
	cvta.to.global.u64 	%rd61, %rd60;
	add.s64 	%rd62, %rd61, %rd59;
	ld.global.s8 	%rd63, [%rd62];
	add.s64 	%rd64, %rd1, %rd63;
	ld.global.u8 	%rs8, [%rd64+-65];
	st.global.u8 	[%rd62], %rs8;
$L__BB0_19:
	add.s32 	%r34, %r34, 8;
	add.s64 	%rd116, %rd116, 32;
	add.s64 	%rd115, %rd115, 64;
	setp.ne.s32 	%p11, %r34, 0;
	@%p11 bra 	$L__BB0_3;
$L__BB0_20:
	setp.eq.s32 	%p12, %r2, 0;
	@%p12 bra 	$L__BB0_41;
	and.b32  	%r8, %r13, 3;
	setp.lt.u32 	%p13, %r2, 4;
	@%p13 bra 	$L__BB0_31;
	mul.wide.u32 	%rd65, %r36, 4;
	add.s64 	%rd10, %rd3, %rd65;
	ld.global.u32 	%r26, [%rd10];
	setp.ge.s32 	%p14, %r1, %r26;
	mul.wide.u32 	%rd66, %r36, 8;
	add.s64 	%rd11, %rd2, %rd66;
	@%p14 bra 	$L__BB0_24;
	cvt.s64.s32 	%rd67, %r1;
	ld.global.u64 	%rd68, [%rd11];
	cvta.to.global.u64 	%rd69, %rd68;
	add.s64 	%rd70, %rd69, %rd67;
	ld.global.s8 	%rd71, [%rd70];
	add.s64 	%rd72, %rd1, %rd71;
	ld.global.u8 	%rs9, [%rd72+-65];
	st.global.u8 	[%rd70], %rs9;
$L__BB0_24:
	ld.global.u32 	%r27, [%rd10+4];
	setp.ge.s32 	%p15, %r1, %r27;
	@%p15 bra 	$L__BB0_26;
	cvt.s64.s32 	%rd73, %r1;
	ld.global.u64 	%rd74, [%rd11+8];
	cvta.to.global.u64 	%rd75, %rd74;
	add.s64 	%rd76, %rd75, %rd73;
	ld.global.s8 	%rd77, [%rd76];
	add.s64 	%rd78, %rd1, %rd77;
	ld.global.u8 	%rs10, [%rd78+-65];
	st.global.u8 	[%rd76], %rs10;
$L__BB0_26:
	ld.global.u32 	%r28, [%rd10+8];
	setp.ge.s32 	%p16, %r1, %r28;
	@%p16 bra 	$L__BB0_28;
	cvt.s64.s32 	%rd79, %r1;
	ld.global.u64 	%rd80, [%rd11+16];
	cvta.to.global.u64 	%rd81, %rd80;
	add.s64 	%rd82, %rd81, %rd79;
	ld.global.s8 	%rd83, [%rd82];
	add.s64 	%rd84, %rd1, %rd83;
	ld.global.u8 	%rs11, [%rd84+-65];
	st.global.u8 	[%rd82], %rs11;
$L__BB0_28:
	ld.global.u32 	%r29, [%rd10+12];
	setp.ge.s32 	%p17, %r1, %r29;
	@%p17 bra 	$L__BB0_30;
	cvt.s64.s32 	%rd85, %r1;
	ld.global.u64 	%rd86, [%rd11+24];
	cvta.to.global.u64 	%rd87, %rd86;
	add.s64 	%rd88, %rd87, %rd85;
	ld.global.s8 	%rd89, [%rd88];
	add.s64 	%rd90, %rd1, %rd89;
	ld.global.u8 	%rs12, [%rd90+-65];
	st.global.u8 	[%rd88], %rs12;
$L__BB0_30:
	add.s32 	%r36, %r36, 4;
$L__BB0_31:
	setp.eq.s32 	%p18, %r8, 0;
	@%p18 bra 	$L__BB0_41;
	setp.eq.s32 	%p19, %r8, 1;
	@%p19 bra 	$L__BB0_38;
	mul.wide.u32 	%rd91, %r36, 4;
	add.s64 	%rd12, %rd3, %rd91;
	ld.global.u32 	%r30, [%rd12];
	setp.ge.s32 	%p20, %r1, %r30;
	mul.wide.u32 	%rd92, %r36, 8;
	add.s64 	%rd13, %rd2, %rd92;
	@%p20 bra 	$L__BB0_35;
	cvt.s64.s32 	%rd93, %r1;
	ld.global.u64 	%rd94, [%rd13];
	cvta.to.global.u64 	%rd95, %rd94;
	add.s64 	%rd96, %rd95, %rd93;
	ld.global.s8 	%rd97, [%rd96];
	add.s64 	%rd98, %rd1, %rd97;
	ld.global.u8 	%rs13, [%rd98+-65];
	st.global.u8 	[%rd96], %rs13;
$L__BB0_35:
	ld.global.u32 	%r31, [%rd12+4];
	setp.ge.s32 	%p21, %r1, %r31;
	@%p21 bra 	$L__BB0_37;
	cvt.s64.s32 	%rd99, %r1;
	ld.global.u64 	%rd100, [%rd13+8];
	cvta.to.global.u64 	%rd101, %rd100;
	add.s64 	%rd102, %rd101, %rd99;
	ld.global.s8 	%rd103, [%rd102];
	add.s64 	%rd104, %rd1, %rd103;
	ld.global.u8 	%rs14, [%rd104+-65];
	st.global.u8 	[%rd102], %rs14;
$L__BB0_37:
	add.s32 	%r36, %r36, 2;
$L__BB0_38:
	and.b32  	%r32, %r13, 1;
	setp.eq.b32 	%p22, %r32, 1;
	not.pred 	%p23, %p22;
	@%p23 bra 	$L__BB0_41;
	mul.wide.u32 	%rd105, %r36, 4;
	add.s64 	%rd106, %rd3, %rd105;
	ld.global.u32 	%r33, [%rd106];
	setp.ge.s32 	%p24, %r1, %r33;
	@%p24 bra 	$L__BB0_41;
	cvt.s64.s32 	%rd107, %r1;
	mul.wide.u32 	%rd108, %r36, 8;
	add.s64 	%rd109, %rd2, %rd108;
	ld.global.u64 	%rd110, [%rd109];
	cvta.to.global.u64 	%rd111, %rd110;
	add.s64 	%rd112, %rd111, %rd107;
	ld.global.s8 	%rd113, [%rd112];
	add.s64 	%rd114, %rd1, %rd113;
	ld.global.u8 	%rs15, [%rd114+-65];
	st.global.u8 	[%rd112], %rs15;
$L__BB0_41:
	ret;

}
	// .globl	_Z4testPPc
.visible .entry _Z4testPPc(
	.param .u64 .ptr .align 1 _Z4testPPc_param_0
)
{
	.local .align 8 .b8 	__local_depot1[8];
	.reg .b64 	%SP;
	.reg .b64 	%SPL;
	.reg .b32 	%r<4>;
	.reg .b64 	%rd<8>;

	mov.u64 	%SPL, __local_depot1;
	cvta.local.u64 	%SP, %SPL;
	ld.param.u64 	%rd1, [_Z4testPPc_param_0];
	cvta.to.global.u64 	%rd2, %rd1;
	add.u64 	%rd3, %SP, 0;
	add.u64 	%rd4, %SPL, 0;
	ld.global.u64 	%rd5, [%rd2+24];
	ld.s8 	%r1, [%rd5+3];
	st.local.u32 	[%rd4], %r1;
	mov.u64 	%rd6, $str;
	cvta.global.u64 	%rd7, %rd6;
	{ // callseq 0, 0
	.param .b64 param0;
	st.param.b64 	[param0], %rd7;
	.param .b64 param1;
	st.param.b64 	[param1], %rd3;
	.param .b32 retval0;
	call.uni (retval0), 
	vprintf, 
	(
	param0, 
	param1
	);
	ld.param.b32 	%r2, [retval0];
	} // callseq 0
	ret;

}
	// .globl	_Z25kernel_generateIndexTablePPcPiiS1_i
.visible .entry _Z25kernel_generateIndexTablePPcPiiS1_i(
	.param .u64 .ptr .align 1 _Z25kernel_generateIndexTablePPcPiiS1_i_param_0,
	.param .u64 .ptr .align 1 _Z25kernel_generateIndexTablePPcPiiS1_i_param_1,
	.param .u32 _Z25kernel_generateIndexTablePPcPiiS1_i_param_2,
	.param .u64 .ptr .align 1 _Z25kernel_generateIndexTablePPcPiiS1_i_param_3,
	.param .u32 _Z25kernel_generateIndexTablePPcPiiS1_i_param_4
)
{
	.reg .pred 	%p<5>;
	.reg .b16 	%rs<2>;
	.reg .b32 	%r<31>;
	.reg .b64 	%rd<20>;

	ld.param.u64 	%rd5, [_Z25kernel_generateIndexTablePPcPiiS1_i_param_0];
	ld.param.u64 	%rd7, [_Z25kernel_generateIndexTablePPcPiiS1_i_param_1];
	ld.param.u32 	%r9, [_Z25kernel_generateIndexTablePPcPiiS1_i_param_2];
	ld.param.u64 	%rd6, [_Z25kernel_generateIndexTablePPcPiiS1_i_param_3];
	ld.param.u32 	%r10, [_Z25kernel_generateIndexTablePPcPiiS1_i_param_4];
	cvta.to.global.u64 	%rd8, %rd7;
	mov.u32 	%r11, %tid.x;
	mov.u32 	%r12, %ctaid.x;
	mov.u32 	%r13, %ntid.x;
	mad.lo.s32 	%r1, %r12, %r13, %r11;
	mul.wide.s32 	%rd9, %r9, 4;
	add.s64 	%rd10, %rd8, %rd9;
	ld.global.u32 	%r14, [%rd10];
	sub.s32 	%r15, %r14, %r10;
	setp.gt.s32 	%p1, %r1, %r15;
	@%p1 bra 	$L__BB2_7;
	cvta.to.global.u64 	%rd12, %rd5;
	mul.wide.s32 	%rd13, %r9, 8;
	add.s64 	%rd1, %rd12, %rd13;
	setp.lt.s32 	%p2, %r10, 1;
	mov.b32 	%r30, 1;
	mov.b64 	%rd19, 0;
	@%p2 bra 	$L__BB2_6;
	ld.global.u64 	%rd2, [%rd1];
	mov.b32 	%r26, 0;
	mov.u32 	%r28, %r26;
$L__BB2_3:
	add.s32 	%r19, %r26, %r1;
	cvt.s64.s32 	%rd14, %r19;
	add.s64 	%rd15, %rd2, %rd14;
	ld.u8 	%rs1, [%rd15];
	setp.eq.s16 	%p3, %rs1, 4;
	mov.b32 	%r30, 0;
	@%p3 bra 	$L__BB2_5;
	shl.b32 	%r21, %r26, 1;
	cvt.u32.u16 	%r22, %rs1;
	cvt.s32.s8 	%r23, %r22;
	shl.b32 	%r24, %r23, %r21;
	add.s32 	%r28, %r24, %r28;
	add.s32 	%r26, %r26, 1;
	setp.ne.s32 	%p4, %r26, %r10;
	mov.b32 	%r30, 1;
	@%p4 bra 	$L__BB2_3;
$L__BB2_5:
	cvt.s64.s32 	%rd19, %r28;
$L__BB2_6:
	cvta.to.global.u64 	%rd16, %rd6;
	shl.b64 	%rd17, %rd19, 2;
	add.s64 	%rd18, %rd16, %rd17;
	atom.global.add.u32 	%r25, [%rd18], %r30;
$L__BB2_7:
	ret;

}
	// .globl	_Z22kernel_sameWordCounterPiS_iS_
.visible .entry _Z22kernel_sameWordCounterPiS_iS_(
	.param .u64 .ptr .align 1 _Z22kernel_sameWordCounterPiS_iS__param_0,
	.param .u64 .ptr .align 1 _Z22kernel_sameWordCounterPiS_iS__param_1,
	.param .u32 _Z22kernel_sameWordCounterPiS_iS__param_2,
	.param .u64 .ptr .align 1 _Z22kernel_sameWordCounterPiS_iS__param_3
)
{
	.reg .pred 	%p<11>;
	.reg .b32 	%r<67>;
	.reg .b64 	%rd<10>;
	// demoted variable
	.shared .align 4 .b8 _ZZ22kernel_sameWordCounterPiS_iS_E10tempResult[4096];
	ld.param.u64 	%rd1, [_Z22kernel_sameWordCounterPiS_iS__param_0];
	ld.param.u64 	%rd2, [_Z22kernel_sameWordCounterPiS_iS__param_1];
	ld.param.u32 	%r26, [_Z22kernel_sameWordCounterPiS_iS__param_2];
	ld.param.u64 	%rd3, [_Z22kernel_sameWordCounterPiS_iS__param_3];
	mov.u32 	%r1, %tid.x;
	mov.u32 	%r27, %ctaid.x;
	mov.u32 	%r66, %ntid.x;
	mad.lo.s32 	%r3, %r27, %r66, %r1;
	add.s32 	%r28, %r1, %r66;
	max.u32 	%r29, %r28, 1024;
	setp.lt.u32 	%p1, %r28, 1024;
	selp.u32 	%r30, 1, 0, %p1;
	add.s32 	%r31, %r28, %r30;
	sub.s32 	%r32, %r29, %r31;
	div.u32 	%r33, %r32, %r66;
	add.s32 	%r4, %r33, %r30;
	and.b32  	%r34, %r4, 3;
	setp.eq.s32 	%p2, %r34, 3;
	mov.u32 	%r65, %r1;
	@%p2 bra 	$L__BB3_3;
	add.s32 	%r35, %r4, 1;
	and.b32  	%r36, %r35, 3;
	shl.b32 	%r37, %r1, 2;
	mov.u32 	%r38, _ZZ22kernel_sameWordCounterPiS_iS_E10tempResult;
	add.s32 	%r62, %r38, %r37;
	shl.b32 	%r6, %r66, 2;
	neg.s32 	%r61, %r36;
	mad.lo.s32 	%r65, %r66, %r36, %r1;
$L__BB3_2:
	.pragma "nounroll";
	mov.b32 	%r39, 0;
	st.shared.u32 	[%r62], %r39;
	add.s32 	%r62, %r62, %r6;
	add.s32 	%r61, %r61, 1;
	setp.ne.s32 	%p3, %r61, 0;
	@%p3 bra 	$L__BB3_2;
$L__BB3_3:
	setp.lt.u32 	%p4, %r4, 3;
	@%p4 bra 	$L__BB3_6;
	shl.b32 	%r14, %r66, 2;
	shl.b32 	%r40, %r65, 2;
	mov.u32 	%r41, _ZZ22kernel_sameWordCounterPiS_iS_E10tempResult;
	add.s32 	%r64, %r41, %r40;
	shl.b32 	%r16, %r66, 4;
	shl.b32 	%r17, %r66, 3;
	mul.lo.s32 	%r18, %r66, 12;
$L__BB3_5:
	mov.b32 	%r42, 0;
	st.shared.u32 	[%r64], %r42;
	add.s32 	%r43, %r64, %r14;
	st.shared.u32 	[%r43], %r42;
	add.s32 	%r44, %r64, %r17;
	st.shared.u32 	[%r44], %r42;
	add.s32 	%r45, %r64, %r18;
	st.shared.u32 	[%r45], %r42;
	add.s32 	%r65, %r65, %r14;
	add.s32 	%r64, %r64, %r16;
	setp.lt.u32 	%p5, %r65, 1024;
	@%p5 bra 	$L__BB3_5;
$L__BB3_6:
	shl.b32 	%r46, %r26, 1;
	mov.b32 	%r47, 1;
	shl.b32 	%r48, %r47, %r46;
	setp.ge.s32 	%p6, %r3, %r48;
	@%p6 bra 	$L__BB3_13;
	cvta.to.global.u64 	%rd4, %rd1;
	mul.wide.s32 	%rd5, %r3, 4;
	add.s64 	%rd6, %rd4, %rd5;
	ld.global.u32 	%r49, [%rd6];
	cvta.to.global.u64 	%rd7, %rd2;
	add.s64 	%rd8, %rd7, %rd5;
	ld.global.u32 	%r50, [%rd8];
	min.s32 	%r51, %r49, %r50;
	shl.b32 	%r52, %r1, 2;
	mov.u32 	%r53, _ZZ22kernel_sameWordCounterPiS_iS_E10tempResult;
	add.s32 	%r23, %r53, %r52;
	st.shared.u32 	[%r23], %r51;
	bar.sync 	0;
	setp.lt.u32 	%p7, %r66, 2;
	@%p7 bra 	$L__BB3_11;
$L__BB3_8:
	shr.u32 	%r25, %r66, 1;
	setp.ge.u32 	%p8, %r1, %r25;
	@%p8 bra 	$L__BB3_10;
	shl.b32 	%r54, %r25, 2;
	add.s32 	%r55, %r23, %r54;
	ld.shared.u32 	%r56, [%r55];
	ld.shared.u32 	%r57, [%r23];
	add.s32 	%r58, %r57, %r56;
	st.shared.u32 	[%r23], %r58;
$L__BB3_10:
	bar.sync 	0;
	setp.gt.u32 	%p9, %r66, 3;
	mov.u32 	%r66, %r25;
	@%p9 bra 	$L__BB3_8;
$L__BB3_11:
	setp.ne.s32 	%p10, %r1, 0;
	@%p10 bra 	$L__BB3_13;
	ld.shared.u32 	%r59, [_ZZ22kernel_sameWordCounterPiS_iS_E10tempResult];
	cvta.to.global.u64 	%rd9, %rd3;
	atom.global.add.u32 	%r60, [%rd9], %r59;
$L__BB3_13:
	ret;

}
	// .globl	_Z18dynamicProgrammingPPcPiiiS1_
.visible .entry _Z18dynamicProgrammingPPcPiiiS1_(
	.param .u64 .ptr .align 1 _Z18dynamicProgrammingPPcPiiiS1__param_0,
	.param .u64 .ptr .align 1 _Z18dynamicProgrammingPPcPiiiS1__param_1,
	.param .u32 _Z18dynamicProgrammingPPcPiiiS1__param_2,
	.param .u32 _Z18dynamicProgrammingPPcPiiiS1__param_3,
	.param .u64 .ptr .align 1 _Z18dynamicProgrammingPPcPiiiS1__param_4
)
{
	.local .align 8 .b8 	__local_depot4[72];
	.reg .b64 	%SP;
	.reg .b64 	%SPL;
	.reg .pred 	%p<15>;
	.reg .b16 	%rs<19>;
	.reg .b32 	%r<72>;
	.reg .b64 	%rd<51>;

	mov.u64 	%SPL, __local_depot4;
	ld.param.u64 	%rd9, [_Z18dynamicProgrammingPPcPiiiS1__param_0];
	ld.param.u64 	%rd10, [_Z18dynamicProgrammingPPcPiiiS1__param_1];
	ld.param.u32 	%r28, [_Z18dynamicProgrammingPPcPiiiS1__param_2];
	ld.param.u32 	%r29, [_Z18dynamicProgrammingPPcPiiiS1__param_3];
	ld.param.u64 	%rd8, [_Z18dynamicProgrammingPPcPiiiS1__param_4];
	cvta.to.global.u64 	%rd1, %rd9;
	cvta.to.global.u64 	%rd11, %rd10;
	add.u64 	%rd2, %SPL, 0;
	add.u64 	%rd3, %SPL, 40;
	mov.u32 	%r1, %tid.x;
	mul.wide.s32 	%rd14, %r28, 4;
	add.s64 	%rd4, %rd11, %rd14;
	ld.global.u32 	%r67, [%rd4];
	mul.wide.s32 	%rd15, %r29, 4;
	add.s64 	%rd5, %rd11, %rd15;
	ld.global.u32 	%r68, [%rd5];
	mul.lo.s32 	%r4, %r68, 6;
	mad.lo.s32 	%r30, %r67, 5, %r4;
	add.s32 	%r5, %r30, 6;
	setp.ge.s32 	%p1, %r1, %r5;
	@%p1 bra 	$L__BB4_3;
	mov.u32 	%r6, %ntid.x;
	mov.u32 	%r65, %r1;
$L__BB4_2:
	mov.u32 	%r31, tempData;
	add.s32 	%r32, %r31, %r65;
	mov.b16 	%rs1, 0;
	st.shared.u8 	[%r32], %rs1;
	add.s32 	%r65, %r65, %r6;
	setp.lt.s32 	%p2, %r65, %r5;
	@%p2 bra 	$L__BB4_2;
$L__BB4_3:
	shl.b32 	%r9, %r68, 1;
	shl.b32 	%r10, %r68, 2;
	cvt.s64.s32 	%rd16, %r4;
	mov.u32 	%r33, tempData;
	cvt.u64.u32 	%rd17, %r33;
	cvta.shared.u64 	%rd18, %rd17;
	add.s64 	%rd19, %rd18, %rd16;
	add.s64 	%rd20, %rd19, 6;
	st.local.u64 	[%rd2], %rd20;
	cvt.s64.s32 	%rd21, %r67;
	add.s64 	%rd22, %rd19, %rd21;
	add.s64 	%rd23, %rd22, 6;
	st.local.u64 	[%rd2+8], %rd23;
	shl.b32 	%r34, %r67, 1;
	cvt.s64.s32 	%rd24, %r34;
	add.s64 	%rd25, %rd19, %rd24;
	add.s64 	%rd26, %rd25, 6;
	st.local.u64 	[%rd2+16], %rd26;
	mul.lo.s32 	%r35, %r67, 3;
	cvt.s64.s32 	%rd27, %r35;
	add.s64 	%rd28, %rd19, %rd27;
	add.s64 	%rd29, %rd28, 6;
	st.local.u64 	[%rd2+24], %rd29;
	shl.b32 	%r36, %r67, 2;
	cvt.s64.s32 	%rd30, %r36;
	add.s64 	%rd31, %rd19, %rd30;
	add.s64 	%rd32, %rd31, 6;
	st.local.u64 	[%rd2+32], %rd32;
	mov.b16 	%rs2, 1;
	st.local.u8 	[%rd3], %rs2;
	mov.b16 	%rs3, 0;
	st.local.u8 	[%rd3+1], %rs3;
	st.local.u8 	[%rd3+2], %rs3;
	st.local.u8 	[%rd3+3], %rs3;
	st.local.u8 	[%rd3+4], %rs3;
	st.local.u8 	[%rd3+5], %rs3;
	st.local.u8 	[%rd3+6], %rs2;
	st.local.u8 	[%rd3+7], %rs3;
	st.local.u8 	[%rd3+8], %rs3;
	st.local.u8 	[%rd3+9], %rs3;
	st.local.u8 	[%rd3+10], %rs3;
	st.local.u8 	[%rd3+11], %rs3;
	st.local.u8 	[%rd3+12], %rs2;
	st.local.u8 	[%rd3+13], %rs3;
	st.local.u8 	[%rd3+14], %rs3;
	st.local.u8 	[%rd3+15], %rs3;
	st.local.u8 	[%rd3+16], %rs3;
	st.local.u8 	[%rd3+17], %rs3;
	st.local.u8 	[%rd3+18], %rs2;
	st.local.u8 	[%rd3+19], %rs3;
	st.local.u8 	[%rd3+20], %rs3;
	st.local.u8 	[%rd3+21], %rs3;
	st.local.u8 	[%rd3+22], %rs3;
	st.local.u8 	[%rd3+23], %rs3;
	st.local.u8 	[%rd3+24], %rs3;
	setp.ge.s32 	%p3, %r1, %r67;
	@%p3 bra 	$L__BB4_6;
	mul.wide.s32 	%rd33, %r28, 8;
	add.s64 	%rd34, %rd1, %rd33;
	mov.u32 	%r11, %ntid.x;
	ld.global.u64 	%rd35, [%rd34];
	cvta.to.global.u64 	%rd6, %rd35;
	mov.u32 	%r66, %r1;
$L__BB4_5:
	cvt.s64.s32 	%rd36, %r66;
	add.s64 	%rd37, %rd6, %rd36;
	ld.global.s8 	%rd38, [%rd37];
	add.s64 	%rd39, %rd3, %rd38;
	ld.local.u8 	%rs4, [%rd39];
	add.s32 	%r37, %r4, %r66;
	add.s32 	%r39, %r33, %r37;
	st.shared.u8 	[%r39+6], %rs4;
	ld.local.u8 	%rs5, [%rd39+5];
	add.s32 	%r40, %r39, %r67;
	st.shared.u8 	[%r40+6], %rs5;
	ld.local.u8 	%rs6, [%rd39+10];
	add.s32 	%r41, %r40, %r67;
	st.shared.u8 	[%r41+6], %rs6;
	ld.local.u8 	%rs7, [%rd39+15];
	add.s32 	%r42, %r41, %r67;
	st.shared.u8 	[%r42+6], %rs7;
	ld.local.u8 	%rs8, [%rd39+20];
	add.s32 	%r43, %r42, %r67;
	st.shared.u8 	[%r43+6], %rs8;
	add.s32 	%r66, %r66, %r11;
	setp.lt.s32 	%p4, %r66, %r67;
	@%p4 bra 	$L__BB4_5;
$L__BB4_6:
	add.s32 	%r12, %r33, %r9;
	add.s32 	%r45, %r68, %r67;
	setp.lt.s32 	%p5, %r45, 2;
	@%p5 bra 	$L__BB4_17;
	add.s32 	%r13, %r1, 1;
	mul.wide.s32 	%rd40, %r29, 8;
	add.s64 	%rd7, %rd1, %rd40;
	mov.b32 	%r69, 1;
	mov.u32 	%r14, %ntid.x;
$L__BB4_8:
	setp.ge.s32 	%p6, %r1, %r68;
	@%p6 bra 	$L__BB4_13;
	mov.u32 	%r70, %r13;
$L__BB4_10:
	setp.lt.s32 	%p7, %r69, %r70;
	add.s32 	%r47, %r67, %r70;
	setp.ge.s32 	%p8, %r69, %r47;
	or.pred  	%p9, %p7, %p8;
	@%p9 bra 	$L__BB4_12;
	shl.b32 	%r48, %r70, 1;
	add.s32 	%r50, %r33, %r48;
	ld.shared.u16 	%rs9, [%r50+-2];
	ld.global.u64 	%rd41, [%rd7];
	cvta.to.global.u64 	%rd42, %rd41;
	cvt.s64.s32 	%rd43, %r70;
	add.s64 	%rd44, %rd42, %rd43;
	ld.global.s8 	%r51, [%rd44+-1];
	mul.wide.s32 	%rd45, %r51, 8;
	add.s64 	%rd46, %rd2, %rd45;
	ld.local.u64 	%rd47, [%rd46];
	sub.s32 	%r52, %r69, %r70;
	cvt.s64.s32 	%rd48, %r52;
	add.s64 	%rd49, %rd47, %rd48;
	ld.s8 	%rs10, [%rd49];
	add.s16 	%rs11, %rs9, %rs10;
	add.s32 	%r53, %r50, %r10;
	max.s16 	%rs12, %rs11, %rs9;
	st.shared.u16 	[%r53+4], %rs12;
	add.s32 	%r54, %r50, %r9;
	ld.shared.u16 	%rs13, [%r54+2];
	max.s16 	%rs14, %rs12, %rs13;
	st.shared.u16 	[%r53+4], %rs14;
	ld.shared.u16 	%rs15, [%r54];
	max.s16 	%rs16, %rs14, %rs15;
	st.shared.u16 	[%r53+4], %rs16;
$L__BB4_12:
	add.s32 	%r70, %r70, %r14;
	setp.le.s32 	%p10, %r70, %r68;
	@%p10 bra 	$L__BB4_10;
$L__BB4_13:
	bar.sync 	0;
	ld.global.u32 	%r22, [%rd5];
	setp.ge.s32 	%p11, %r1, %r22;
	@%p11 bra 	$L__BB4_16;
	mov.u32 	%r71, %r13;
$L__BB4_15:
	shl.b32 	%r55, %r71, 1;
	add.s32 	%r56, %r12, %r55;
	ld.shared.u16 	%rs17, [%r56+2];
	add.s32 	%r58, %r33, %r55;
	st.shared.u16 	[%r58], %rs17;
	add.s32 	%r59, %r58, %r10;
	ld.shared.u16 	%rs18, [%r59+4];
	st.shared.u16 	[%r56+2], %rs18;
	add.s32 	%r71, %r71, %r14;
	setp.le.s32 	%p12, %r71, %r22;
	@%p12 bra 	$L__BB4_15;
$L__BB4_16:
	bar.sync 	0;
	add.s32 	%r69, %r69, 1;
	ld.global.u32 	%r67, [%rd4];
	ld.global.u32 	%r68, [%rd5];
	add.s32 	%r60, %r68, %r67;
	setp.lt.s32 	%p13, %r69, %r60;
	@%p13 bra 	$L__BB4_8;
$L__BB4_17:
	bar.sync 	0;
	setp.ne.s32 	%p14, %r1, 0;
	@%p14 bra 	$L__BB4_19;
	ld.global.u32 	%r61, [%rd5];
	shl.b32 	%r62, %r61, 1;
	add.s32 	%r63, %r12, %r62;
	ld.shared.s16 	%r64, [%r63+2];
	cvta.to.global.u64 	%rd50, %rd8;
	st.global.u32 	[%rd50], %r64;
$L__BB4_19:
	ret;

}


// ===== COMPILED SASS (sm_100) =====

	.target	sm_100

	.elftype	@"ET_EXEC"


//--------------------- .note.nv.tkinfo           --------------------------
	.section	.note.nv.tkinfo,"",@"SHT_NOTE"
	.sectionflags	@"SHF_NOTE_NV_TKINFO"
	.tkinfo
        /*0018*/ 	.word	0x00000002
        /*0030*/ 	.string	""
        /*0030*/ 	.string	"ptxas"
        /*0030*/ 	.string	"Cuda compilation tools, release 13.0, V13.0.88"
        /*0030*/ 	.string	"Build cuda_13.0.r13.0/compiler.36424714_0"
        /*0030*/ 	.string	"-arch sm_100 -m 64 "



//--------------------- .note.nv.cuinfo           --------------------------
	.section	.note.nv.cuinfo,"",@"SHT_NOTE"
	.sectionflags	@"SHF_NOTE_NV_CUINFO"
        /*0018*/ 	.short	0x0002
        /*001a*/ 	.short	0x0064
        /*001c*/ 	.short	0x0082
	.zero		2


//--------------------- .nv.info                  --------------------------
	.section	.nv.info,"",@"SHT_CUDA_INFO"
	.align	4


	//----- nvinfo : EIATTR_REGCOUNT
	.align		4
        /*0000*/ 	.byte	0x04, 0x2f
        /*0002*/ 	.short	(.L_2 - .L_1)
	.align		4
.L_1:
        /*0004*/ 	.word	index@(_Z26kernel_convertBaseToNumberPPcPiS_i)
        /*0008*/ 	.word	0x00000016


	//----- nvinfo : EIATTR_FRAME_SIZE
	.align		4
.L_2:
        /*000c*/ 	.byte	0x04, 0x11
        /*000e*/ 	.short	(.L_4 - .L_3)
	.align		4
.L_3:
        /*0010*/ 	.word	index@(_Z26kernel_convertBaseToNumberPPcPiS_i)
        /*0014*/ 	.word	0x00000000


	//----- nvinfo : EIATTR_REGCOUNT
	.align		4
.L_4:
        /*0018*/ 	.byte	0x04, 0x2f
        /*001a*/ 	.short	(.L_6 - .L_5)
	.align		4
.L_5:
        /*001c*/ 	.word	index@(_Z4testPPc)
        /*0020*/ 	.word	0x00000018


	//----- nvinfo : EIATTR_FRAME_SIZE
	.align		4
.L_6:
        /*0024*/ 	.byte	0x04, 0x11
        /*0026*/ 	.short	(.L_8 - .L_7)
	.align		4
.L_7:
        /*0028*/ 	.word	index@(_Z4testPPc)
        /*002c*/ 	.word	0x00000008


	//----- nvinfo : EIATTR_REGCOUNT
	.align		4
.L_8:
        /*0030*/ 	.byte	0x04, 0x2f
        /*0032*/ 	.short	(.L_10 - .L_9)
	.align		4
.L_9:
        /*0034*/ 	.word	index@(_Z25kernel_generateIndexTablePPcPiiS1_i)
        /*0038*/ 	.word	0x0000000e


	//----- nvinfo : EIATTR_FRAME_SIZE
	.align		4
.L_10:
        /*003c*/ 	.byte	0x04, 0x11
        /*003e*/ 	.short	(.L_12 - .L_11)
	.align		4
.L_11:
        /*0040*/ 	.word	index@(_Z25kernel_generateIndexTablePPcPiiS1_i)
        /*0044*/ 	.word	0x00000000


	//----- nvinfo : EIATTR_REGCOUNT
	.align		4
.L_12:
        /*0048*/ 	.byte	0x04, 0x2f
        /*004a*/ 	.short	(.L_14 - .L_13)
	.align		4
.L_13:
        /*004c*/ 	.word	index@(_Z22kernel_sameWordCounterPiS_iS_)
        /*0050*/ 	.word	0x0000000d


	//----- nvinfo : EIATTR_FRAME_SIZE
	.align		4
.L_14:
        /*0054*/ 	.byte	0x04, 0x11
        /*0056*/ 	.short	(.L_16 - .L_15)
	.align		4
.L_15:
        /*0058*/ 	.word	index@(_Z22kernel_sameWordCounterPiS_iS_)
        /*005c*/ 	.word	0x00000000


	//----- nvinfo : EIATTR_REGCOUNT
	.align		4
.L_16:
        /*0060*/ 	.byte	0x04, 0x2f
        /*0062*/ 	.short	(.L_18 - .L_17)
	.align		4
.L_17:
        /*0064*/ 	.word	index@(_Z18dynamicProgrammingPPcPiiiS1_)
        /*0068*/ 	.word	0x0000001e


	//----- nvinfo : EIATTR_FRAME_SIZE
	.align		4
.L_18:
        /*006c*/ 	.byte	0x04, 0x11
        /*006e*/ 	.short	(.L_20 - .L_19)
	.align		4
.L_19:
        /*0070*/ 	.word	index@(_Z18dynamicProgrammingPPcPiiiS1_)
        /*0074*/ 	.word	0x00000048


	//----- nvinfo : EIATTR_MIN_STACK_SIZE
	.align		4
.L_20:
        /*0078*/ 	.byte	0x04, 0x12
        /*007a*/ 	.short	(.L_22 - .L_21)
	.align		4
.L_21:
        /*007c*/ 	.word	index@(_Z18dynamicProgrammingPPcPiiiS1_)
        /*0080*/ 	.word	0x00000048


	//----- nvinfo : EIATTR_MIN_STACK_SIZE
	.align		4
.L_22:
        /*0084*/ 	.byte	0x04, 0x12
        /*0086*/ 	.short	(.L_24 - .L_23)
	.align		4
.L_23:
        /*0088*/ 	.word	index@(_Z22kernel_sameWordCounterPiS_iS_)
        /*008c*/ 	.word	0x00000000


	//----- nvinfo : EIATTR_MIN_STACK_SIZE
	.align		4
.L_24:
        /*0090*/ 	.byte	0x04, 0x12
        /*0092*/ 	.short	(.L_26 - .L_25)
	.align		4
.L_25:
        /*0094*/ 	.word	index@(_Z25kernel_generateIndexTablePPcPiiS1_i)
        /*0098*/ 	.word	0x00000000


	//----- nvinfo : EIATTR_MIN_STACK_SIZE
	.align		4
.L_26:
        /*009c*/ 	.byte	0x04, 0x12
        /*009e*/ 	.short	(.L_28 - .L_27)
	.align		4
.L_27:
        /*00a0*/ 	.word	index@(_Z4testPPc)
        /*00a4*/ 	.word	0x00000008


	//----- nvinfo : EIATTR_MIN_STACK_SIZE
	.align		4
.L_28:
        /*00a8*/ 	.byte	0x04, 0x12
        /*00aa*/ 	.short	(.L_30 - .L_29)
	.align		4
.L_29:
        /*00ac*/ 	.word	index@(_Z26kernel_convertBaseToNumberPPcPiS_i)
        /*00b0*/ 	.word	0x00000000
.L_30:


//--------------------- .nv.compat                --------------------------
	.section	.nv.compat,"",@"SHT_CUDA_COMPAT_INFO"
	.align	4
        /*0000*/ 	.byte	0x02, 0x09, 0x00, 0x00, 0x02, 0x02, 0x01, 0x00, 0x02, 0x05, 0x05, 0x00, 0x03, 0x07, 0x01, 0x01
        /*0010*/ 	.byte	0x02, 0x03, 0x00, 0x00, 0x02, 0x06, 0x01, 0x00, 0x04, 0x0b, 0x08, 0x00, 0x09, 0x00, 0x00, 0x00
        /*0020*/ 	.byte	0x00, 0x00, 0x00, 0x00


//--------------------- .nv.info._Z18dynamicProgrammingPPcPiiiS1_ --------------------------
	.section	.nv.info._Z18dynamicProgrammingPPcPiiiS1_,"",@"SHT_CUDA_INFO"
	.sectionflags	@""
	.align	4


	//----- nvinfo : EIATTR_CUDA_API_VERSION
	.align		4
        /*0000*/ 	.byte	0x04, 0x37
        /*0002*/ 	.short	(.L_32 - .L_31)
.L_31:
        /*0004*/ 	.word	0x00000082


	//----- nvinfo : EIATTR_KPARAM_INFO
	.align		4
.L_32:
        /*0008*/ 	.byte	0x04, 0x17
        /*000a*/ 	.short	(.L_34 - .L_33)
.L_33:
        /*000c*/ 	.word	0x00000000
        /*0010*/ 	.short	0x0004
        /*0012*/ 	.short	0x0018
        /*0014*/ 	.byte	0x00, 0xf5, 0x21, 0x00


	//----- nvinfo : EIATTR_KPARAM_INFO
	.align		4
.L_34:
        /*0018*/ 	.byte	0x04, 0x17
        /*001a*/ 	.short	(.L_36 - .L_35)
.L_35:
        /*001c*/ 	.word	0x00000000
        /*0020*/ 	.short	0x0003
        /*0022*/ 	.short	0x0014
        /*0024*/ 	.byte	0x00, 0xf0, 0x11, 0x00


	//----- nvinfo : EIATTR_KPARAM_INFO
	.align		4
.L_36:
        /*0028*/ 	.byte	0x04, 0x17
        /*002a*/ 	.short	(.L_38 - .L_37)
.L_37:
        /*002c*/ 	.word	0x00000000
        /*0030*/ 	.short	0x0002
        /*0032*/ 	.short	0x0010
        /*0034*/ 	.byte	0x00, 0xf0, 0x11, 0x00


	//----- nvinfo : EIATTR_KPARAM_INFO
	.align		4
.L_38:
        /*0038*/ 	.byte	0x04, 0x17
        /*003a*/ 	.short	(.L_40 - .L_39)
.L_39:
        /*003c*/ 	.word	0x00000000
        /*0040*/ 	.short	0x0001
        /*0042*/ 	.short	0x0008
        /*0044*/ 	.byte	0x00, 0xf5, 0x21, 0x00


	//----- nvinfo : EIATTR_KPARAM_INFO
	.align		4
.L_40:
        /*0048*/ 	.byte	0x04, 0x17
        /*004a*/ 	.short	(.L_42 - .L_41)
.L_41:
        /*004c*/ 	.word	0x00000000
        /*0050*/ 	.short	0x0000
        /*0052*/ 	.short	0x0000
        /*0054*/ 	.byte	0x00, 0xf5, 0x21, 0x00


	//----- nvinfo : EIATTR_SPARSE_MMA_MASK
	.align		4
.L_42:
        /*0058*/ 	.byte	0x03, 0x50
        /*005a*/ 	.short	0x0000


	//----- nvinfo : EIATTR_MAXREG_COUNT
	.align		4
        /*005c*/ 	.byte	0x03, 0x1b
        /*005e*/ 	.short	0x00ff


	//----- nvinfo : EIATTR_NUM_BARRIERS
	.align		4
        /*0060*/ 	.byte	0x02, 0x4c
        /*0062*/ 	.byte	0x01
	.zero		1


	//----- nvinfo : EIATTR_MERCURY_ISA_VERSION
	.align		4
        /*0064*/ 	.byte	0x03, 0x5f
        /*0066*/ 	.short	0x0101


	//----- nvinfo : EIATTR_VRC_CTA_INIT_COUNT
	.align		4
        /*0068*/ 	.byte	0x02, 0x4a
	.zero		1
	.zero		1


	//----- nvinfo : EIATTR_EXIT_INSTR_OFFSETS
	.align		4
        /*006c*/ 	.byte	0x04, 0x1c
        /*006e*/ 	.short	(.L_44 - .L_43)


	//   ....[0]....
.L_43:
        /*0070*/ 	.word	0x00000c00


	//   ....[1]....
        /*0074*/ 	.word	0x00000c60


	//----- nvinfo : EIATTR_CRS_STACK_SIZE
	.align		4
.L_44:
        /*0078*/ 	.byte	0x04, 0x1e
        /*007a*/ 	.short	(.L_46 - .L_45)
.L_45:
        /*007c*/ 	.word	0x00000000


	//----- nvinfo : EIATTR_CBANK_PARAM_SIZE
	.align		4
.L_46:
        /*0080*/ 	.byte	0x03, 0x19
        /*0082*/ 	.short	0x0020


	//----- nvinfo : EIATTR_PARAM_CBANK
	.align		4
        /*0084*/ 	.byte	0x04, 0x0a
        /*0086*/ 	.short	(.L_48 - .L_47)
	.align		4
.L_47:
        /*0088*/ 	.word	index@(.nv.constant0._Z18dynamicProgrammingPPcPiiiS1_)
        /*008c*/ 	.short	0x0380
        /*008e*/ 	.short	0x0020


	//----- nvinfo : EIATTR_SW_WAR
	.align		4
.L_48:
        /*0090*/ 	.byte	0x04, 0x36
        /*0092*/ 	.short	(.L_50 - .L_49)
.L_49:
        /*0094*/ 	.word	0x00000008
.L_50:


//--------------------- .nv.info._Z22kernel_sameWordCounterPiS_iS_ --------------------------
	.section	.nv.info._Z22kernel_sameWordCounterPiS_iS_,"",@"SHT_CUDA_INFO"
	.sectionflags	@""
	.align	4


	//----- nvinfo : EIATTR_CUDA_API_VERSION
	.align		4
        /*0000*/ 	.byte	0x04, 0x37
        /*0002*/ 	.short	(.L_52 - .L_51)
.L_51:
        /*0004*/ 	.word	0x00000082


	//----- nvinfo : EIATTR_KPARAM_INFO
	.align		4
.L_52:
        /*0008*/ 	.byte	0x04, 0x17
        /*000a*/ 	.short	(.L_54 - .L_53)
.L_53:
        /*000c*/ 	.word	0x00000000
        /*0010*/ 	.short	0x0003
        /*0012*/ 	.short	0x0018
        /*0014*/ 	.byte	0x00, 0xf5, 0x21, 0x00


	//----- nvinfo : EIATTR_KPARAM_INFO
	.align		4
.L_54:
        /*0018*/ 	.byte	0x04, 0x17
        /*001a*/ 	.short	(.L_56 - .L_55)
.L_55:
        /*001c*/ 	.word	0x00000000
        /*0020*/ 	.short	0x0002
        /*0022*/ 	.short	0x0010
        /*0024*/ 	.byte	0x00, 0xf0, 0x11, 0x00


	//----- nvinfo : EIATTR_KPARAM_INFO
	.align		4
.L_56:
        /*0028*/ 	.byte	0x04, 0x17
        /*002a*/ 	.short	(.L_58 - .L_57)
.L_57:
        /*002c*/ 	.word	0x00000000
        /*0030*/ 	.short	0x0001
        /*0032*/ 	.short	0x0008
        /*0034*/ 	.byte	0x00, 0xf5, 0x21, 0x00


	//----- nvinfo : EIATTR_KPARAM_INFO
	.align		4
.L_58:
        /*0038*/ 	.byte	0x04, 0x17
        /*003a*/ 	.short	(.L_60 - .L_59)
.L_59:
        /*003c*/ 	.word	0x00000000
        /*0040*/ 	.short	0x0000
        /*0042*/ 	.short	0x0000
        /*0044*/ 	.byte	0x00, 0xf5, 0x21, 0x00


	//----- nvinfo : EIATTR_SPARSE_MMA_MASK
	.align		4
.L_60:
        /*0048*/ 	.byte	0x03, 0x50
        /*004a*/ 	.short	0x0000


	//----- nvinfo : EIATTR_MAXREG_COUNT
	.align		4
        /*004c*/ 	.byte	0x03, 0x1b
        /*004e*/ 	.short	0x00ff


	//----- nvinfo : EIATTR_NUM_BARRIERS
	.align		4
        /*0050*/ 	.byte	0x02, 0x4c
        /*0052*/ 	.byte	0x01
	.zero		1


	//----- nvinfo : EIATTR_MERCURY_ISA_VERSION
	.align		4
        /*0054*/ 	.byte	0x03, 0x5f
        /*0056*/ 	.short	0x0101


	//----- nvinfo : EIATTR_VRC_CTA_INIT_COUNT
	.align		4
        /*0058*/ 	.byte	0x02, 0x4a
	.zero		1
	.zero		1


	//----- nvinfo : EIATTR_EXIT_INSTR_OFFSETS
	.align		4
        /*005c*/ 	.byte	0x04, 0x1c
        /*005e*/ 	.short	(.L_62 - .L_61)


	//   ....[0]....
.L_61:
        /*0060*/ 	.word	0x00000490


	//   ....[1]....
        /*0064*/ 	.word	0x00000660


	//   ....[2]....
        /*0068*/ 	.word	0x000006d0


	//----- nvinfo : EIATTR_CRS_STACK_SIZE
	.align		4
.L_62:
        /*006c*/ 	.byte	0x04, 0x1e
        /*006e*/ 	.short	(.L_64 - .L_63)
.L_63:
        /*0070*/ 	.word	0x00000000


	//----- nvinfo : EIATTR_CBANK_PARAM_SIZE
	.align		4
.L_64:
        /*0074*/ 	.byte	0x03, 0x19
        /*0076*/ 	.short	0x0020


	//----- nvinfo : EIATTR_PARAM_CBANK
	.align		4
        /*0078*/ 	.byte	0x04, 0x0a
        /*007a*/ 	.short	(.L_66 - .L_65)
	.align		4
.L_65:
        /*007c*/ 	.word	index@(.nv.constant0._Z22kernel_sameWordCounterPiS_iS_)
        /*0080*/ 	.short	0x0380
        /*0082*/ 	.short	0x0020


	//----- nvinfo : EIATTR_SW_WAR
	.align		4
.L_66:
        /*0084*/ 	.byte	0x04, 0x36
        /*0086*/ 	.short	(.L_68 - .L_67)
.L_67:
        /*0088*/ 	.word	0x00000008
.L_68:


//--------------------- .nv.info._Z25kernel_generateIndexTablePPcPiiS1_i --------------------------
	.section	.nv.info._Z25kernel_generateIndexTablePPcPiiS1_i,"",@"SHT_CUDA_INFO"
	.sectionflags	@""
	.align	4


	//----- nvinfo : EIATTR_CUDA_API_VERSION
	.align		4
        /*0000*/ 	.byte	0x04, 0x37
        /*0002*/ 	.short	(.L_70 - .L_69)
.L_69:
        /*0004*/ 	.word	0x00000082


	//----- nvinfo : EIATTR_KPARAM_INFO
	.align		4
.L_70:
        /*0008*/ 	.byte	0x04, 0x17
        /*000a*/ 	.short	(.L_72 - .L_71)
.L_71:
        /*000c*/ 	.word	0x00000000
        /*0010*/ 	.short	0x0004
        /*0012*/ 	.short	0x0020
        /*0014*/ 	.byte	0x00, 0xf0, 0x11, 0x00


	//----- nvinfo : EIATTR_KPARAM_INFO
	.align		4
.L_72:
        /*0018*/ 	.byte	0x04, 0x17
        /*001a*/ 	.short	(.L_74 - .L_73)
.L_73:
        /*001c*/ 	.word	0x00000000
        /*0020*/ 	.short	0x0003
        /*0022*/ 	.short	0x0018
        /*0024*/ 	.byte	0x00, 0xf5, 0x21, 0x00


	//----- nvinfo : EIATTR_KPARAM_INFO
	.align		4
.L_74:
        /*0028*/ 	.byte	0x04, 0x17
        /*002a*/ 	.short	(.L_76 - .L_75)
.L_75:
        /*002c*/ 	.word	0x00000000
        /*0030*/ 	.short	0x0002
        /*0032*/ 	.short	0x0010
        /*0034*/ 	.byte	0x00, 0xf0, 0x11, 0x00


	//----- nvinfo : EIATTR_KPARAM_INFO
	.align		4
.L_76:
        /*0038*/ 	.byte	0x04, 0x17
        /*003a*/ 	.short	(.L_78 - .L_77)
.L_77:
        /*003c*/ 	.word	0x00000000
        /*0040*/ 	.short	0x0001
        /*0042*/ 	.short	0x0008
        /*0044*/ 	.byte	0x00, 0xf5, 0x21, 0x00


	//----- nvinfo : EIATTR_KPARAM_INFO
	.align		4
.L_78:
        /*0048*/ 	.byte	0x04, 0x17
        /*004a*/ 	.short	(.L_80 - .L_79)
.L_79:
        /*004c*/ 	.word	0x00000000
        /*0050*/ 	.short	0x0000
        /*0052*/ 	.short	0x0000
        /*0054*/ 	.byte	0x00, 0xf5, 0x21, 0x00


	//----- nvinfo : EIATTR_SPARSE_MMA_MASK
	.align		4
.L_80:
        /*0058*/ 	.byte	0x03, 0x50
        /*005a*/ 	.short	0x0000


	//----- nvinfo : EIATTR_MAXREG_COUNT
	.align		4
        /*005c*/ 	.byte	0x03, 0x1b
        /*005e*/ 	.short	0x00ff


	//----- nvinfo : EIATTR_MERCURY_ISA_VERSION
	.align		4
        /*0060*/ 	.byte	0x03, 0x5f
        /*0062*/ 	.short	0x0101


	//----- nvinfo : EIATTR_VRC_CTA_INIT_COUNT
	.align		4
        /*0064*/ 	.byte	0x02, 0x4a
	.zero		1
	.zero		1


	//----- nvinfo : EIATTR_EXIT_INSTR_OFFSETS
	.align		4
        /*0068*/ 	.byte	0x04, 0x1c
        /*006a*/ 	.short	(.L_82 - .L_81)


	//   ....[0]....
.L_81:
        /*006c*/ 	.word	0x000000d0


	//   ....[1]....
        /*0070*/ 	.word	0x000002f0


	//----- nvinfo : EIATTR_CRS_STACK_SIZE
	.align		4
.L_82:
        /*0074*/ 	.byte	0x04, 0x1e
        /*0076*/ 	.short	(.L_84 - .L_83)
.L_83:
        /*0078*/ 	.word	0x00000000


	//----- nvinfo : EIATTR_CBANK_PARAM_SIZE
	.align		4
.L_84:
        /*007c*/ 	.byte	0x03, 0x19
        /*007e*/ 	.short	0x0024


	//----- nvinfo : EIATTR_PARAM_CBANK
	.align		4
        /*0080*/ 	.byte	0x04, 0x0a
        /*0082*/ 	.short	(.L_86 - .L_85)
	.align		4
.L_85:
        /*0084*/ 	.word	index@(.nv.constant0._Z25kernel_generateIndexTablePPcPiiS1_i)
        /*0088*/ 	.short	0x0380
        /*008a*/ 	.short	0x0024


	//----- nvinfo : EIATTR_SW_WAR
	.align		4
.L_86:
        /*008c*/ 	.byte	0x04, 0x36
        /*008e*/ 	.short	(.L_88 - .L_87)
.L_87:
        /*0090*/ 	.word	0x00000008
.L_88:


//--------------------- .nv.info._Z4testPPc       --------------------------
	.section	.nv.info._Z4testPPc,"",@"SHT_CUDA_INFO"
	.sectionflags	@""
	.align	4


	//----- nvinfo : EIATTR_CUDA_API_VERSION
	.align		4
        /*0000*/ 	.byte	0x04, 0x37
        /*0002*/ 	.short	(.L_90 - .L_89)
.L_89:
        /*0004*/ 	.word	0x00000082


	//----- nvinfo : EIATTR_KPARAM_INFO
	.align		4
.L_90:
        /*0008*/ 	.byte	0x04, 0x17
        /*000a*/ 	.short	(.L_92 - .L_91)
.L_91:
        /*000c*/ 	.word	0x00000000
        /*0010*/ 	.short	0x0000
        /*0012*/ 	.short	0x0000
        /*0014*/ 	.byte	0x00, 0xf5, 0x21, 0x00


	//----- nvinfo : EIATTR_SPARSE_MMA_MASK
	.align		4
.L_92:
        /*0018*/ 	.byte	0x03, 0x50
        /*001a*/ 	.short	0x0000


	//----- nvinfo : EIATTR_MAXREG_COUNT
	.align		4
        /*001c*/ 	.byte	0x03, 0x1b
        /*001e*/ 	.short	0x00ff


	//----- nvinfo : EIATTR_EXTERNS
	.align		4
        /*0020*/ 	.byte	0x04, 0x0f
        /*0022*/ 	.short	(.L_94 - .L_93)


	//   ....[0]....
	.align		4
.L_93:
        /*0024*/ 	.word	index@(vprintf)


	//----- nvinfo : EIATTR_MERCURY_ISA_VERSION
	.align		4
.L_94:
        /*0028*/ 	.byte	0x03, 0x5f
        /*002a*/ 	.short	0x0101


	//----- nvinfo : EIATTR_VRC_CTA_INIT_COUNT
	.align		4
        /*002c*/ 	.byte	0x02, 0x4a
	.zero		1
	.zero		1


	//----- nvinfo : EIATTR_SYSCALL_OFFSETS
	.align		4
        /*0030*/ 	.byte	0x04, 0x46
        /*0032*/ 	.short	(.L_96 - .L_95)


	//   ....[0]....
.L_95:
        /*0034*/ 	.word	0x00000110


	//----- nvinfo : EIATTR_EXIT_INSTR_OFFSETS
	.align		4
.L_96:
        /*0038*/ 	.byte	0x04, 0x1c
        /*003a*/ 	.short	(.L_98 - .L_97)


	//   ....[0]....
.L_97:
        /*003c*/ 	.word	0x00000120


	//----- nvinfo : EIATTR_CBANK_PARAM_SIZE
	.align		4
.L_98:
        /*0040*/ 	.byte	0x03, 0x19
        /*0042*/ 	.short	0x0008


	//----- nvinfo : EIATTR_PARAM_CBANK
	.align		4
        /*0044*/ 	.byte	0x04, 0x0a
        /*0046*/ 	.short	(.L_100 - .L_99)
	.align		4
.L_99:
        /*0048*/ 	.word	index@(.nv.constant0._Z4testPPc)
        /*004c*/ 	.short	0x0380
        /*004e*/ 	.short	0x0008


	//----- nvinfo : EIATTR_SW_WAR
	.align		4
.L_100:
        /*0050*/ 	.byte	0x04, 0x36
        /*0052*/ 	.short	(.L_102 - .L_101)
.L_101:
        /*0054*/ 	.word	0x00000008
.L_102:


//--------------------- .nv.info._Z26kernel_convertBaseToNumberPPcPiS_i --------------------------
	.section	.nv.info._Z26kernel_convertBaseToNumberPPcPiS_i,"",@"SHT_CUDA_INFO"
	.sectionflags	@""
	.align	4


	//----- nvinfo : EIATTR_CUDA_API_VERSION
	.align		4
        /*0000*/ 	.byte	0x04, 0x37
        /*0002*/ 	.short	(.L_104 - .L_103)
.L_103:
        /*0004*/ 	.word	0x00000082


	//----- nvinfo : EIATTR_KPARAM_INFO
	.align		4
.L_104:
        /*0008*/ 	.byte	0x04, 0x17
        /*000a*/ 	.short	(.L_106 - .L_105)
.L_105:
        /*000c*/ 	.word	0x00000000
        /*0010*/ 	.short	0x0003
        /*0012*/ 	.short	0x0018
        /*0014*/ 	.byte	0x00, 0xf0, 0x11, 0x00


	//----- nvinfo : EIATTR_KPARAM_INFO
	.align		4
.L_106:
        /*0018*/ 	.byte	0x04, 0x17
        /*001a*/ 	.short	(.L_108 - .L_107)
.L_107:
        /*001c*/ 	.word	0x00000000
        /*0020*/ 	.short	0x0002
        /*0022*/ 	.short	0x0010
        /*0024*/ 	.byte	0x00, 0xf5, 0x21, 0x00


	//----- nvinfo : EIATTR_KPARAM_INFO
	.align		4
.L_108:
        /*0028*/ 	.byte	0x04, 0x17
        /*002a*/ 	.short	(.L_110 - .L_109)
.L_109:
        /*002c*/ 	.word	0x00000000
        /*0030*/ 	.short	0x0001
        /*0032*/ 	.short	0x0008
        /*0034*/ 	.byte	0x00, 0xf5, 0x21, 0x00


	//----- nvinfo : EIATTR_KPARAM_INFO
	.align		4
.L_110:
        /*0038*/ 	.byte	0x04, 0x17
        /*003a*/ 	.short	(.L_112 - .L_111)
.L_111:
        /*003c*/ 	.word	0x00000000
        /*0040*/ 	.short	0x0000
        /*0042*/ 	.short	0x0000
        /*0044*/ 	.byte	0x00, 0xf5, 0x21, 0x00


	//----- nvinfo : EIATTR_SPARSE_MMA_MASK
	.align		4
.L_112:
        /*0048*/ 	.byte	0x03, 0x50
        /*004a*/ 	.short	0x0000


	//----- nvinfo : EIATTR_MAXREG_COUNT
	.align		4
        /*004c*/ 	.byte	0x03, 0x1b
        /*004e*/ 	.short	0x00ff


	//----- nvinfo : EIATTR_MERCURY_ISA_VERSION
	.align		4
        /*0050*/ 	.byte	0x03, 0x5f
        /*0052*/ 	.short	0x0101


	//----- nvinfo : EIATTR_VRC_CTA_INIT_COUNT
	.align		4
        /*0054*/ 	.byte	0x02, 0x4a
	.zero		1
	.zero		1


	//----- nvinfo : EIATTR_EXIT_INSTR_OFFSETS
	.align		4
        /*0058*/ 	.byte	0x04, 0x1c
        /*005a*/ 	.short	(.L_114 - .L_113)


	//   ....[0]....
.L_113:
        /*005c*/ 	.word	0x00000060


	//   ....[1]....
        /*0060*/ 	.word	0x00000790


	//   ....[2]....
        /*0064*/ 	.word	0x00000b30


	//   ....[3]....
        /*0068*/ 	.word	0x00000d60


	//   ....[4]....
        /*006c*/ 	.word	0x00000db0


	//   ....[5]....
        /*0070*/ 	.word	0x00000e70


	//----- nvinfo : EIATTR_CRS_STACK_SIZE
	.align		4
.L_114:
        /*0074*/ 	.byte	0x04, 0x1e
        /*0076*/ 	.short	(.L_116 - .L_115)
.L_115:
        /*0078*/ 	.word	0x00000000


	//----- nvinfo : EIATTR_CBANK_PARAM_SIZE
	.align		4
.L_116:
        /*007c*/ 	.byte	0x03, 0x19
        /*007e*/ 	.short	0x001c


	//----- nvinfo : EIATTR_PARAM_CBANK
	.align		4
        /*0080*/ 	.byte	0x04, 0x0a
        /*0082*/ 	.short	(.L_118 - .L_117)
	.align		4
.L_117:
        /*0084*/ 	.word	index@(.nv.constant0._Z26kernel_convertBaseToNumberPPcPiS_i)
        /*0088*/ 	.short	0x0380
        /*008a*/ 	.short	0x001c


	//----- nvinfo : EIATTR_SW_WAR
	.align		4
.L_118:
        /*008c*/ 	.byte	0x04, 0x36
        /*008e*/ 	.short	(.L_120 - .L_119)
.L_119:
        /*0090*/ 	.word	0x00000008
.L_120:


//--------------------- .nv.callgraph             --------------------------
	.section	.nv.callgraph,"",@"SHT_CUDA_CALLGRAPH"
	.align	4
	.sectionentsize	8
	.align		4
        /*0000*/ 	.word	0x00000000
	.align		4
        /*0004*/ 	.word	0xffffffff
	.align		4
        /*0008*/ 	.word	index@(_Z4testPPc)
	.align		4
        /*000c*/ 	.word	index@(vprintf)
	.align		4
        /*0010*/ 	.word	0x00000000
	.align		4
        /*0014*/ 	.word	0xfffffffe
	.align		4
        /*0018*/ 	.word	0x00000000
	.align		4
        /*001c*/ 	.word	0xfffffffd
	.align		4
        /*0020*/ 	.word	0x00000000
	.align		4
        /*0024*/ 	.word	0xfffffffc


//--------------------- .nv.constant4             --------------------------
	.section	.nv.constant4,"a",@progbits
	.align	8
	.align		8
.nv.constant4:
        /*0000*/ 	.dword	$str
	.align		8
        /*0008*/ 	.dword	vprintf


//--------------------- .text._Z18dynamicProgrammingPPcPiiiS1_ --------------------------
	.section	.text._Z18dynamicProgrammingPPcPiiiS1_,"ax",@progbits
	.align	128
        .global         _Z18dynamicProgrammingPPcPiiiS1_
        .type           _Z18dynamicProgrammingPPcPiiiS1_,@function
        .size           _Z18dynamicProgrammingPPcPiiiS1_,(.L_x_42 - _Z18dynamicProgrammingPPcPiiiS1_)
        .other          _Z18dynamicProgrammingPPcPiiiS1_,@"STO_CUDA_ENTRY STV_DEFAULT"
_Z18dynamicProgrammingPPcPiiiS1_:
.text._Z18dynamicProgrammingPPcPiiiS1_:
[----:B------:R-:W0:Y:S08]  /*0000*/  LDC R1, c[0x0][0x37c] ;  /* 0x0000df00ff017b82 */ /* 0x000e300000000800 */
[----:B------:R-:W1:Y:S01]  /*0010*/  LDC.64 R16, c[0x0][0x388] ;  /* 0x0000e200ff107b82 */ /* 0x000e620000000a00 */
[----:B------:R-:W2:Y:S01]  /*0020*/  LDCU.64 UR6, c[0x0][0x358] ;  /* 0x00006b00ff0677ac */ /* 0x000ea20008000a00 */
[----:B0-----:R-:W-:-:S06]  /*0030*/  VIADD R1, R1, 0xffffffb8 ;  /* 0xffffffb801017836 */ /* 0x001fcc0000000000 */
[----:B------:R-:W1:Y:S02]  /*0040*/  LDC.64 R12, c[0x0][0x390] ;  /* 0x0000e400ff0c7b82 */ /* 0x000e640000000a00 */
[----:B-1----:R-:W-:-:S05]  /*0050*/  IMAD.WIDE R14, R13, 0x4, R16 ;  /* 0x000000040d0e7825 */ /* 0x002fca00078e0210 */
[----:B--2---:R-:W2:Y:S01]  /*0060*/  LDG.E R19, desc[UR6][R14.64] ;  /* 0x000000060e137981 */ /* 0x004ea2000c1e1900 */
[----:B------:R-:W-:-:S05]  /*0070*/  IMAD.WIDE R16, R12, 0x4, R16 ;  /* 0x000000040c107825 */ /* 0x000fca00078e0210 */
[----:B------:R-:W3:Y:S01]  /*0080*/  LDG.E R18, desc[UR6][R16.64] ;  /* 0x0000000610127981 */ /* 0x000ee2000c1e1900 */
[----:B------:R-:W-:Y:S01]  /*0090*/  MOV R20, 0x400 ;  /* 0x0000040000147802 */ /* 0x000fe20000000f00 */
[----:B------:R-:W-:Y:S01]  /*00a0*/  IMAD.MOV.U32 R0, RZ, RZ, 0x1 ;  /* 0x00000001ff007424 */ /* 0x000fe200078e00ff */
[----:B------:R-:W-:Y:S01]  /*00b0*/  BSSY.RECONVERGENT B0, `(.L_x_0) ;  /* 0x000004c000007945 */ /* 0x000fe20003800200 */
[----:B------:R-:W0:Y:S01]  /*00c0*/  S2R R3, SR_CgaCtaId ;  /* 0x0000000000037919 */ /* 0x000e220000008800 */
[----:B------:R-:W1:Y:S01]  /*00d0*/  S2R R5, SR_SWINHI ;  /* 0x0000000000057919 */ /* 0x000e620000002f00 */
[----:B------:R-:W-:Y:S04]  /*00e0*/  STL.U8 [R1+0x29], RZ ;  /* 0x000029ff01007387 */ /* 0x000fe80000100000 */
[----:B------:R-:W-:Y:S04]  /*00f0*/  STL.U8 [R1+0x2a], RZ ;  /* 0x00002aff01007387 */ /* 0x000fe80000100000 */
[----:B------:R-:W-:Y:S04]  /*0100*/  STL.U8 [R1+0x2b], RZ ;  /* 0x00002bff01007387 */ /* 0x000fe80000100000 */
[----:B------:R-:W-:Y:S04]  /*0110*/  STL.U8 [R1+0x2c], RZ ;  /* 0x00002cff01007387 */ /* 0x000fe80000100000 */
[----:B------:R-:W-:Y:S04]  /*0120*/  STL.U8 [R1+0x2d], RZ ;  /* 0x00002dff01007387 */ /* 0x000fe80000100000 */
[----:B------:R-:W-:Y:S01]  /*0130*/  STL.U8 [R1+0x2f], RZ ;  /* 0x00002fff01007387 */ /* 0x000fe20000100000 */
[----:B0-----:R-:W-:-:S03]  /*0140*/  LEA R20, R3, R20, 0x18 ;  /* 0x0000001403147211 */ /* 0x001fc600078ec0ff */
[----:B------:R-:W-:Y:S01]  /*0150*/  STL.U8 [R1+0x30], RZ ;  /* 0x000030ff01007387 */ /* 0x000fe20000100000 */
[----:B------:R-:W-:Y:S02]  /*0160*/  PRMT R3, R0, 0x7610, R3 ;  /* 0x0000761000037816 */ /* 0x000fe40000000003 */
[----:B------:R-:W-:Y:S02]  /*0170*/  MOV R24, R20 ;  /* 0x0000001400187202 */ /* 0x000fe40000000f00 */
[----:B-1----:R-:W-:Y:S01]  /*0180*/  MOV R25, R5 ;  /* 0x0000000500197202 */ /* 0x002fe20000000f00 */
[----:B------:R-:W-:Y:S04]  /*0190*/  STL.U8 [R1+0x31], RZ ;  /* 0x000031ff01007387 */ /* 0x000fe80000100000 */
[----:B------:R-:W-:Y:S04]  /*01a0*/  STL.U8 [R1+0x28], R3 ;  /* 0x0000280301007387 */ /* 0x000fe80000100000 */
[----:B------:R-:W-:Y:S04]  /*01b0*/  STL.U8 [R1+0x2e], R3 ;  /* 0x00002e0301007387 */ /* 0x000fe80000100000 */
[----:B------:R-:W-:Y:S04]  /*01c0*/  STL.U8 [R1+0x34], R3 ;  /* 0x0000340301007387 */ /* 0x000fe80000100000 */
[----:B------:R0:W-:Y:S04]  /*01d0*/  STL.U8 [R1+0x3a], R3 ;  /* 0x00003a0301007387 */ /* 0x0001e80000100000 */
[----:B------:R-:W-:Y:S04]  /*01e0*/  STL.U8 [R1+0x32], RZ ;  /* 0x000032ff01007387 */ /* 0x000fe80000100000 */
        /* <DEDUP_REMOVED lines=11> */
[----:B------:R-:W-:Y:S01]  /*02a0*/  STL.U8 [R1+0x40], RZ ;  /* 0x000040ff01007387 */ /* 0x000fe20000100000 */
[----:B--2---:R-:W-:-:S05]  /*02b0*/  IMAD R21, R19, 0x6, RZ ;  /* 0x0000000613157824 */ /* 0x004fca00078e02ff */
[C---:B------:R-:W-:Y:S01]  /*02c0*/  IADD3 R10, P0, PT, R21.reuse, R24, RZ ;  /* 0x00000018150a7210 */ /* 0x040fe20007f1e0ff */
[C---:B---3--:R-:W-:Y:S01]  /*02d0*/  IMAD.SHL.U32 R5, R18.reuse, 0x2, RZ ;  /* 0x0000000212057824 */ /* 0x048fe200078e00ff */
[--C-:B------:R-:W-:Y:S01]  /*02e0*/  SHF.R.S32.HI R0, RZ, 0x1f, R18.reuse ;  /* 0x0000001fff007819 */ /* 0x100fe20000011412 */
[C---:B------:R-:W-:Y:S01]  /*02f0*/  IMAD R7, R18.reuse, 0x3, RZ ;  /* 0x0000000312077824 */ /* 0x040fe200078e02ff */
[----:B------:R-:W-:Y:S01]  /*0300*/  LEA.HI.X.SX32 R24, R21, R25, 0x1, P0 ;  /* 0x0000001915187211 */ /* 0x000fe200000f0eff */
[----:B------:R-:W-:Y:S01]  /*0310*/  IMAD.SHL.U32 R9, R18, 0x4, RZ ;  /* 0x0000000412097824 */ /* 0x000fe200078e00ff */
[C---:B------:R-:W-:Y:S02]  /*0320*/  IADD3 R2, P2, P3, R10.reuse, 0x6, R18 ;  /* 0x000000060a027810 */ /* 0x040fe40007b5e012 */
[----:B------:R-:W-:Y:S02]  /*0330*/  IADD3 R4, P1, P0, R10, 0x6, R5 ;  /* 0x000000060a047810 */ /* 0x000fe4000783e005 */
[----:B0-----:R-:W-:-:S02]  /*0340*/  IADD3.X R3, PT, PT, R24, RZ, R0, P2, P3 ;  /* 0x000000ff18037210 */ /* 0x001fc400017e6400 */
[----:B------:R-:W0:Y:S01]  /*0350*/  S2R R0, SR_TID.X ;  /* 0x0000000000007919 */ /* 0x000e220000002100 */
[C---:B------:R-:W-:Y:S02]  /*0360*/  IADD3 R6, P3, P4, R10.reuse, 0x6, R7 ;  /* 0x000000060a067810 */ /* 0x040fe40007c7e007 */
[C---:B------:R-:W-:Y:S01]  /*0370*/  IADD3 R8, P5, P6, R10.reuse, 0x6, R9 ;  /* 0x000000060a087810 */ /* 0x040fe20007ebe009 */
[----:B------:R1:W-:Y:S01]  /*0380*/  STL.64 [R1+0x8], R2 ;  /* 0x0000080201007387 */ /* 0x0003e20000100a00 */
[----:B------:R-:W-:Y:S02]  /*0390*/  SHF.R.S32.HI R11, RZ, 0x1f, R5 ;  /* 0x0000001fff0b7819 */ /* 0x000fe40000011405 */
[----:B------:R-:W-:Y:S02]  /*03a0*/  IADD3 R10, P2, PT, R10, 0x6, RZ ;  /* 0x000000060a0a7810 */ /* 0x000fe40007f5e0ff */
[----:B------:R-:W-:Y:S02]  /*03b0*/  SHF.R.S32.HI R22, RZ, 0x1f, R7 ;  /* 0x0000001fff167819 */ /* 0x000fe40000011407 */
[----:B------:R-:W-:-:S02]  /*03c0*/  SHF.R.S32.HI R23, RZ, 0x1f, R9 ;  /* 0x0000001fff177819 */ /* 0x000fc40000011409 */
[C---:B------:R-:W-:Y:S01]  /*03d0*/  IADD3.X R5, PT, PT, R24.reuse, RZ, R11, P1, P0 ;  /* 0x000000ff18057210 */ /* 0x040fe20000fe040b */
[----:B------:R-:W-:Y:S01]  /*03e0*/  IMAD.X R11, RZ, RZ, R24, P2 ;  /* 0x000000ffff0b7224 */ /* 0x000fe200010e0618 */
[----:B------:R-:W-:Y:S01]  /*03f0*/  IADD3.X R7, PT, PT, R24, RZ, R22, P3, P4 ;  /* 0x000000ff18077210 */ /* 0x000fe20001fe8416 */
[----:B-1----:R-:W-:Y:S01]  /*0400*/  IMAD R2, R18, 0x5, R21 ;  /* 0x0000000512027824 */ /* 0x002fe200078e0215 */
[----:B------:R-:W-:Y:S01]  /*0410*/  IADD3.X R9, PT, PT, R24, RZ, R23, P5, P6 ;  /* 0x000000ff18097210 */ /* 0x000fe20002fec417 */
[----:B------:R1:W-:Y:S02]  /*0420*/  STL.64 [R1+0x10], R4 ;  /* 0x0000100401007387 */ /* 0x0003e40000100a00 */
[----:B------:R-:W-:Y:S02]  /*0430*/  VIADD R3, R2, 0x6 ;  /* 0x0000000602037836 */ /* 0x000fe40000000000 */
[----:B------:R2:W-:Y:S01]  /*0440*/  STL.64 [R1+0x18], R6 ;  /* 0x0000180601007387 */ /* 0x0005e20000100a00 */
[----:B------:R-:W-:-:S03]  /*0450*/  IMAD.MOV.U32 R2, RZ, RZ, R1 ;  /* 0x000000ffff027224 */ /* 0x000fc600078e0001 */
[----:B------:R2:W-:Y:S04]  /*0460*/  STL.64 [R1], R10 ;  /* 0x0000000a01007387 */ /* 0x0005e80000100a00 */
[----:B------:R2:W-:Y:S01]  /*0470*/  STL.64 [R1+0x20], R8 ;  /* 0x0000200801007387 */ /* 0x0005e20000100a00 */
[----:B-1----:R-:W-:Y:S01]  /*0480*/  IMAD.IADD R4, R18, 0x1, R19 ;  /* 0x0000000112047824 */ /* 0x002fe200078e0213 */
[C---:B0-----:R-:W-:Y:S02]  /*0490*/  ISETP.GE.AND P0, PT, R0.reuse, R3, PT ;  /* 0x000000030000720c */ /* 0x041fe40003f06270 */
[----:B------:R-:W-:Y:S02]  /*04a0*/  ISETP.GE.AND P1, PT, R0, R18, PT ;  /* 0x000000120000720c */ /* 0x000fe40003f26270 */
[----:B------:R-:W-:-:S09]  /*04b0*/  ISETP.GE.AND P2, PT, R4, 0x2, PT ;  /* 0x000000020400780c */ /* 0x000fd20003f46270 */
[----:B--2---:R-:W-:Y:S05]  /*04c0*/  @P0 BRA `(.L_x_1) ;  /* 0x0000000000280947 */ /* 0x004fea0003800000 */
[----:B------:R-:W0:Y:S01]  /*04d0*/  S2R R6, SR_CgaCtaId ;  /* 0x0000000000067919 */ /* 0x000e220000008800 */
[----:B------:R-:W1:Y:S01]  /*04e0*/  LDC R7, c[0x0][0x360] ;  /* 0x0000d800ff077b82 */ /* 0x000e620000000800 */
[----:B------:R-:W-:Y:S01]  /*04f0*/  MOV R5, 0x400 ;  /* 0x0000040000057802 */ /* 0x000fe20000000f00 */
[----:B------:R-:W-:-:S03]  /*0500*/  IMAD.MOV.U32 R4, RZ, RZ, R0 ;  /* 0x000000ffff047224 */ /* 0x000fc600078e0000 */
[----:B0-----:R-:W-:-:S07]  /*0510*/  LEA R5, R6, R5, 0x18 ;  /* 0x0000000506057211 */ /* 0x001fce00078ec0ff */
.L_x_2:
[--C-:B------:R-:W-:Y:S02]  /*0520*/  IMAD.IADD R6, R5, 0x1, R4.reuse ;  /* 0x0000000105067824 */ /* 0x100fe400078e0204 */
[----:B-1----:R-:W-:-:S03]  /*0530*/  IMAD.IADD R4, R7, 0x1, R4 ;  /* 0x0000000107047824 */ /* 0x002fc600078e0204 */
[----:B------:R0:W-:Y:S02]  /*0540*/  STS.U8 [R6], RZ ;  /* 0x000000ff06007388 */ /* 0x0001e40000000000 */
[----:B------:R-:W-:-:S13]  /*0550*/  ISETP.GE.AND P0, PT, R4, R3, PT ;  /* 0x000000030400720c */ /* 0x000fda0003f06270 */
[----:B0-----:R-:W-:Y:S05]  /*0560*/  @!P0 BRA `(.L_x_2) ;  /* 0xfffffffc00ec8947 */ /* 0x001fea000383ffff */
.L_x_1:
[----:B------:R-:W-:Y:S05]  /*0570*/  BSYNC.RECONVERGENT B0 ;  /* 0x0000000000007941 */ /* 0x000fea0003800200 */
.L_x_0:
[----:B------:R-:W-:Y:S04]  /*0580*/  BSSY.RECONVERGENT B0, `(.L_x_3) ;  /* 0x000001d000007945 */ /* 0x000fe80003800200 */
[----:B------:R-:W-:Y:S05]  /*0590*/  @P1 BRA `(.L_x_4) ;  /* 0x00000000006c1947 */ /* 0x000fea0003800000 */
[----:B------:R-:W0:Y:S02]  /*05a0*/  LDC.64 R6, c[0x0][0x380] ;  /* 0x0000e000ff067b82 */ /* 0x000e240000000a00 */
[----:B0-----:R-:W-:-:S06]  /*05b0*/  IMAD.WIDE R6, R12, 0x8, R6 ;  /* 0x000000080c067825 */ /* 0x001fcc00078e0206 */
[----:B------:R-:W5:Y:S01]  /*05c0*/  LDG.E.64 R6, desc[UR6][R6.64] ;  /* 0x0000000606067981 */ /* 0x000f62000c1e1b00 */
[----:B------:R-:W0:Y:S01]  /*05d0*/  LDC R26, c[0x0][0x360] ;  /* 0x0000d800ff1a7b82 */ /* 0x000e220000000800 */
[----:B------:R-:W-:-:S07]  /*05e0*/  IMAD.MOV.U32 R3, RZ, RZ, R0 ;  /* 0x000000ffff037224 */ /* 0x000fce00078e0000 */
.L_x_5:
[----:B-----5:R-:W-:-:S04]  /*05f0*/  IADD3 R4, P0, PT, R6, R3, RZ ;  /* 0x0000000306047210 */ /* 0x020fc80007f1e0ff */
[----:B-1----:R-:W-:-:S05]  /*0600*/  LEA.HI.X.SX32 R5, R3, R7, 0x1, P0 ;  /* 0x0000000703057211 */ /* 0x002fca00000f0eff */
[----:B------:R-:W2:Y:S01]  /*0610*/  LDG.E.S8 R4, desc[UR6][R4.64] ;  /* 0x0000000604047981 */ /* 0x000ea2000c1e1300 */
[----:B------:R-:W-:-:S05]  /*0620*/  IADD3 R9, PT, PT, R20, R21, R3 ;  /* 0x0000001514097210 */ /* 0x000fca0007ffe003 */
[----:B------:R-:W-:Y:S02]  /*0630*/  IMAD.IADD R11, R18, 0x1, R9 ;  /* 0x00000001120b7824 */ /* 0x000fe400078e0209 */
[----:B--2---:R-:W-:-:S05]  /*0640*/  IMAD.IADD R27, R1, 0x1, R4 ;  /* 0x00000001011b7824 */ /* 0x004fca00078e0204 */
[----:B------:R-:W2:Y:S04]  /*0650*/  LDL.U8 R8, [R27+0x28] ;  /* 0x000028001b087983 */ /* 0x000ea80000100000 */
[----:B------:R-:W3:Y:S04]  /*0660*/  LDL.U8 R10, [R27+0x2d] ;  /* 0x00002d001b0a7983 */ /* 0x000ee80000100000 */
[----:B------:R-:W4:Y:S04]  /*0670*/  LDL.U8 R12, [R27+0x32] ;  /* 0x000032001b0c7983 */ /* 0x000f280000100000 */
[----:B------:R-:W4:Y:S04]  /*0680*/  LDL.U8 R22, [R27+0x37] ;  /* 0x000037001b167983 */ /* 0x000f280000100000 */
[----:B------:R-:W4:Y:S01]  /*0690*/  LDL.U8 R24, [R27+0x3c] ;  /* 0x00003c001b187983 */ /* 0x000f220000100000 */
[----:B------:R-:W-:-:S02]  /*06a0*/  IMAD.IADD R23, R18, 0x1, R11 ;  /* 0x0000000112177824 */ /* 0x000fc400078e020b */
[----:B0-----:R-:W-:Y:S02]  /*06b0*/  IMAD.IADD R3, R26, 0x1, R3 ;  /* 0x000000011a037824 */ /* 0x001fe400078e0203 */
[----:B------:R-:W-:-:S03]  /*06c0*/  IMAD.IADD R25, R18, 0x1, R23 ;  /* 0x0000000112197824 */ /* 0x000fc600078e0217 */
[----:B------:R-:W-:Y:S01]  /*06d0*/  ISETP.GE.AND P0, PT, R3, R18, PT ;  /* 0x000000120300720c */ /* 0x000fe20003f06270 */
[----:B------:R-:W-:Y:S01]  /*06e0*/  IMAD.IADD R5, R18, 0x1, R25 ;  /* 0x0000000112057824 */ /* 0x000fe200078e0219 */
[----:B--2---:R1:W-:Y:S04]  /*06f0*/  STS.U8 [R9+0x6], R8 ;  /* 0x0000060809007388 */ /* 0x0043e80000000000 */
[----:B---3--:R1:W-:Y:S04]  /*0700*/  STS.U8 [R11+0x6], R10 ;  /* 0x0000060a0b007388 */ /* 0x0083e80000000000 */
[----:B----4-:R1:W-:Y:S04]  /*0710*/  STS.U8 [R23+0x6], R12 ;  /* 0x0000060c17007388 */ /* 0x0103e80000000000 */
[----:B------:R1:W-:Y:S04]  /*0720*/  STS.U8 [R25+0x6], R22 ;  /* 0x0000061619007388 */ /* 0x0003e80000000000 */
[----:B------:R1:W-:Y:S01]  /*0730*/  STS.U8 [R5+0x6], R24 ;  /* 0x0000061805007388 */ /* 0x0003e20000000000 */
[----:B------:R-:W-:Y:S05]  /*0740*/  @!P0 BRA `(.L_x_5) ;  /* 0xfffffffc00a88947 */ /* 0x000fea000383ffff */
.L_x_4:
[----:B------:R-:W-:Y:S05]  /*0750*/  BSYNC.RECONVERGENT B0 ;  /* 0x0000000000007941 */ /* 0x000fea0003800200 */
.L_x_3:
[--C-:B-1----:R-:W-:Y:S02]  /*0760*/  IMAD.MOV.U32 R11, RZ, RZ, R19.reuse ;  /* 0x000000ffff0b7224 */ /* 0x102fe400078e0013 */
[--C-:B------:R-:W-:Y:S02]  /*0770*/  IMAD.MOV.U32 R10, RZ, RZ, R19.reuse ;  /* 0x000000ffff0a7224 */ /* 0x100fe400078e0013 */
[----:B------:R-:W-:Y:S02]  /*0780*/  IMAD.MOV.U32 R7, RZ, RZ, R19 ;  /* 0x000000ffff077224 */ /* 0x000fe400078e0013 */
[----:B------:R-:W-:Y:S01]  /*0790*/  IMAD R5, R19, 0x2, R20 ;  /* 0x0000000213057824 */ /* 0x000fe200078e0214 */
[----:B------:R-:W-:Y:S06]  /*07a0*/  @!P2 BRA `(.L_x_6) ;  /* 0x00000004000ca947 */ /* 0x000fec0003800000 */
[----:B------:R-:W0:Y:S01]  /*07b0*/  LDC.64 R8, c[0x0][0x380] ;  /* 0x0000e000ff087b82 */ /* 0x000e220000000a00 */
[----:B------:R-:W-:Y:S01]  /*07c0*/  VIADD R3, R0, 0x1 ;  /* 0x0000000100037836 */ /* 0x000fe20000000000 */
[----:B------:R-:W1:Y:S01]  /*07d0*/  LDCU UR5, c[0x0][0x360] ;  /* 0x00006c00ff0577ac */ /* 0x000e620008000800 */
[----:B------:R-:W-:Y:S01]  /*07e0*/  UMOV UR4, 0x1 ;  /* 0x0000000100047882 */ /* 0x000fe20000000000 */
[----:B01----:R-:W-:-:S07]  /*07f0*/  IMAD.WIDE R8, R13, 0x8, R8 ;  /* 0x000000080d087825 */ /* 0x003fce00078e0208 */
.L_x_15:
[----:B------:R-:W-:Y:S01]  /*0800*/  ISETP.GE.AND P0, PT, R0, R19, PT ;  /* 0x000000130000720c */ /* 0x000fe20003f06270 */
[----:B------:R-:W-:-:S12]  /*0810*/  BSSY.RECONVERGENT B0, `(.L_x_7) ;  /* 0x0000024000007945 */ /* 0x000fd80003800200 */
[----:B-1----:R-:W-:Y:S05]  /*0820*/  @P0 BRA `(.L_x_8) ;  /* 0x0000000000880947 */ /* 0x002fea0003800000 */
[----:B------:R-:W-:-:S07]  /*0830*/  IMAD.MOV.U32 R21, RZ, RZ, R3 ;  /* 0x000000ffff157224 */ /* 0x000fce00078e0003 */
.L_x_11:
[----:B0-----:R-:W-:Y:S01]  /*0840*/  IMAD.IADD R4, R21, 0x1, R18 ;  /* 0x0000000115047824 */ /* 0x001fe200078e0212 */
[----:B------:R-:W-:Y:S04]  /*0850*/  BSSY.RECONVERGENT B1, `(.L_x_9) ;  /* 0x000001c000017945 */ /* 0x000fe80003800200 */
[----:B------:R-:W-:-:S04]  /*0860*/  ISETP.LE.AND P0, PT, R4, UR4, PT ;  /* 0x0000000404007c0c */ /* 0x000fc8000bf03270 */
[----:B------:R-:W-:-:S13]  /*0870*/  ISETP.GT.OR P0, PT, R21, UR4, P0 ;  /* 0x0000000415007c0c */ /* 0x000fda0008704670 */
[----:B------:R-:W-:Y:S05]  /*0880*/  @P0 BRA `(.L_x_10) ;  /* 0x0000000000600947 */ /* 0x000fea0003800000 */
[----:B------:R-:W2:Y:S02]  /*0890*/  LDG.E.64 R12, desc[UR6][R8.64] ;  /* 0x00000006080c7981 */ /* 0x000ea4000c1e1b00 */
[----:B--2---:R-:W-:-:S04]  /*08a0*/  IADD3 R12, P0, PT, R12, R21, RZ ;  /* 0x000000150c0c7210 */ /* 0x004fc80007f1e0ff */
[----:B------:R-:W-:-:S06]  /*08b0*/  LEA.HI.X.SX32 R13, R21, R13, 0x1, P0 ;  /* 0x0000000d150d7211 */ /* 0x000fcc00000f0eff */
[----:B------:R-:W2:Y:S02]  /*08c0*/  LDG.E.S8 R13, desc[UR6][R12.64+-0x1] ;  /* 0xffffff060c0d7981 */ /* 0x000ea4000c1e1300 */
[----:B--2---:R-:W-:-:S05]  /*08d0*/  IMAD R25, R13, 0x8, R2 ;  /* 0x000000080d197824 */ /* 0x004fca00078e0202 */
[----:B------:R-:W2:Y:S01]  /*08e0*/  LDL.64 R22, [R25] ;  /* 0x0000000019167983 */ /* 0x000ea20000100a00 */
[C---:B------:R-:W-:Y:S01]  /*08f0*/  IADD3 R27, PT, PT, -R21.reuse, UR4, RZ ;  /* 0x00000004151b7c10 */ /* 0x040fe2000fffe1ff */
[----:B------:R-:W-:-:S05]  /*0900*/  IMAD R24, R21, 0x2, R20 ;  /* 0x0000000215187824 */ /* 0x000fca00078e0214 */
[----:B------:R-:W0:Y:S01]  /*0910*/  LDS.U16 R4, [R24+-0x2] ;  /* 0xfffffe0018047984 */ /* 0x000e220000000400 */
[----:B--2---:R-:W-:-:S04]  /*0920*/  IADD3 R22, P0, PT, R22, R27, RZ ;  /* 0x0000001b16167210 */ /* 0x004fc80007f1e0ff */
[----:B------:R-:W-:-:S06]  /*0930*/  LEA.HI.X.SX32 R23, R27, R23, 0x1, P0 ;  /* 0x000000171b177211 */ /* 0x000fcc00000f0eff */
[----:B------:R-:W0:Y:S01]  /*0940*/  LD.E.S8 R23, desc[UR6][R22.64] ;  /* 0x0000000616177980 */ /* 0x000e22000c101300 */
[----:B------:R-:W-:Y:S02]  /*0950*/  IMAD R12, R11, 0x2, R24 ;  /* 0x000000020b0c7824 */ /* 0x000fe400078e0218 */
[----:B0-----:R-:W-:-:S05]  /*0960*/  IMAD.IADD R6, R4, 0x1, R23 ;  /* 0x0000000104067824 */ /* 0x001fca00078e0217 */
[----:B------:R-:W-:Y:S01]  /*0970*/  VIMNMX.S16x2 R13, PT, PT, R6, R4, !PT ;  /* 0x00000004060d7248 */ /* 0x000fe20007fe0300 */
[----:B------:R-:W-:-:S03]  /*0980*/  IMAD R6, R7, 0x4, R24 ;  /* 0x0000000407067824 */ /* 0x000fc600078e0218 */
[----:B------:R-:W-:-:S05]  /*0990*/  PRMT R23, R13, 0x7610, R23 ;  /* 0x000076100d177816 */ /* 0x000fca0000000017 */
[----:B------:R-:W-:Y:S04]  /*09a0*/  STS.U16 [R6+0x4], R23 ;  /* 0x0000041706007388 */ /* 0x000fe80000000400 */
[----:B------:R-:W0:Y:S02]  /*09b0*/  LDS.U16 R4, [R12+0x2] ;  /* 0x000002000c047984 */ /* 0x000e240000000400 */
[----:B0-----:R-:W-:-:S05]  /*09c0*/  VIMNMX.S16x2 R13, PT, PT, R13, R4, !PT ;  /* 0x000000040d0d7248 */ /* 0x001fca0007fe0300 */
[----:B------:R-:W-:Y:S04]  /*09d0*/  STS.U16 [R6+0x4], R13 ;  /* 0x0000040d06007388 */ /* 0x000fe80000000400 */
[----:B------:R-:W0:Y:S02]  /*09e0*/  LDS.U16 R4, [R12] ;  /* 0x000000000c047984 */ /* 0x000e240000000400 */
[----:B0-----:R-:W-:-:S05]  /*09f0*/  VIMNMX.S16x2 R4, PT, PT, R13, R4, !PT ;  /* 0x000000040d047248 */ /* 0x001fca0007fe0300 */
[----:B------:R0:W-:Y:S02]  /*0a00*/  STS.U16 [R6+0x4], R4 ;  /* 0x0000040406007388 */ /* 0x0001e40000000400 */
.L_x_10:
[----:B------:R-:W-:Y:S05]  /*0a10*/  BSYNC.RECONVERGENT B1 ;  /* 0x0000000000017941 */ /* 0x000fea0003800200 */
.L_x_9:
[----:B------:R-:W-:-:S05]  /*0a20*/  VIADD R21, R21, UR5 ;  /* 0x0000000515157c36 */ /* 0x000fca0008000000 */
[----:B------:R-:W-:-:S13]  /*0a30*/  ISETP.GT.AND P0, PT, R21, R19, PT ;  /* 0x000000131500720c */ /* 0x000fda0003f04270 */
[----:B------:R-:W-:Y:S05]  /*0a40*/  @!P0 BRA `(.L_x_11) ;  /* 0xfffffffc007c8947 */ /* 0x000fea000383ffff */
.L_x_8:
[----:B------:R-:W-:Y:S05]  /*0a50*/  BSYNC.RECONVERGENT B0 ;  /* 0x0000000000007941 */ /* 0x000fea0003800200 */
.L_x_7:
[----:B------:R-:W-:Y:S06]  /*0a60*/  BAR.SYNC.DEFER_BLOCKING 0x0 ;  /* 0x0000000000007b1d */ /* 0x000fec0000010000 */
[----:B------:R-:W2:Y:S01]  /*0a70*/  LDG.E R13, desc[UR6][R14.64] ;  /* 0x000000060e0d7981 */ /* 0x000ea2000c1e1900 */
[----:B------:R-:W-:Y:S01]  /*0a80*/  BSSY.RECONVERGENT B0, `(.L_x_12) ;  /* 0x000000e000007945 */ /* 0x000fe20003800200 */
[----:B--2---:R-:W-:-:S13]  /*0a90*/  ISETP.GE.AND P0, PT, R0, R13, PT ;  /* 0x0000000d0000720c */ /* 0x004fda0003f06270 */
[----:B------:R-:W-:Y:S05]  /*0aa0*/  @P0 BRA `(.L_x_13) ;  /* 0x00000000002c0947 */ /* 0x000fea0003800000 */
[----:B0-----:R-:W-:-:S07]  /*0ab0*/  IMAD.MOV.U32 R4, RZ, RZ, R3 ;  /* 0x000000ffff047224 */ /* 0x001fce00078e0003 */
.L_x_14:
[C---:B-1----:R-:W-:Y:S02]  /*0ac0*/  IMAD R6, R4.reuse, 0x2, R5 ;  /* 0x0000000204067824 */ /* 0x042fe400078e0205 */
[C---:B------:R-:W-:Y:S02]  /*0ad0*/  IMAD R19, R4.reuse, 0x2, R20 ;  /* 0x0000000204137824 */ /* 0x040fe400078e0214 */
[----:B------:R-:W-:Y:S01]  /*0ae0*/  VIADD R4, R4, UR5 ;  /* 0x0000000504047c36 */ /* 0x000fe20008000000 */
[----:B------:R-:W0:Y:S01]  /*0af0*/  LDS.U16 R12, [R6+0x2] ;  /* 0x00000200060c7984 */ /* 0x000e220000000400 */
[----:B------:R-:W-:-:S03]  /*0b00*/  IMAD R18, R10, 0x4, R19 ;  /* 0x000000040a127824 */ /* 0x000fc600078e0213 */
[----:B------:R-:W-:Y:S01]  /*0b10*/  ISETP.GT.AND P0, PT, R4, R13, PT ;  /* 0x0000000d0400720c */ /* 0x000fe20003f04270 */
[----:B0-----:R-:W-:Y:S04]  /*0b20*/  STS.U16 [R19], R12 ;  /* 0x0000000c13007388 */ /* 0x001fe80000000400 */
[----:B------:R-:W0:Y:S04]  /*0b30*/  LDS.U16 R21, [R18+0x4] ;  /* 0x0000040012157984 */ /* 0x000e280000000400 */
[----:B0-----:R1:W-:Y:S04]  /*0b40*/  STS.U16 [R6+0x2], R21 ;  /* 0x0000021506007388 */ /* 0x0013e80000000400 */
[----:B------:R-:W-:Y:S05]  /*0b50*/  @!P0 BRA `(.L_x_14) ;  /* 0xfffffffc00d88947 */ /* 0x000fea000383ffff */
.L_x_13:
[----:B------:R-:W-:Y:S05]  /*0b60*/  BSYNC.RECONVERGENT B0 ;  /* 0x0000000000007941 */ /* 0x000fea0003800200 */
.L_x_12:
[----:B------:R-:W-:Y:S06]  /*0b70*/  BAR.SYNC.DEFER_BLOCKING 0x0 ;  /* 0x0000000000007b1d */ /* 0x000fec0000010000 */
[----:B------:R-:W0:Y:S04]  /*0b80*/  LDG.E R18, desc[UR6][R16.64] ;  /* 0x0000000610127981 */ /* 0x000e28000c1e1900 */
[----:B------:R-:W0:Y:S01]  /*0b90*/  LDG.E R19, desc[UR6][R14.64] ;  /* 0x000000060e137981 */ /* 0x000e22000c1e1900 */
[----:B------:R-:W-:Y:S01]  /*0ba0*/  UIADD3 UR4, UPT, UPT, UR4, 0x1, URZ ;  /* 0x0000000104047890 */ /* 0x000fe2000fffe0ff */
[----:B0-----:R-:W-:-:S05]  /*0bb0*/  IMAD.IADD R4, R18, 0x1, R19 ;  /* 0x0000000112047824 */ /* 0x001fca00078e0213 */
[----:B------:R-:W-:-:S13]  /*0bc0*/  ISETP.LE.AND P0, PT, R4, UR4, PT ;  /* 0x0000000404007c0c */ /* 0x000fda000bf03270 */
[----:B------:R-:W-:Y:S05]  /*0bd0*/  @!P0 BRA `(.L_x_15) ;  /* 0xfffffffc00088947 */ /* 0x000fea000383ffff */
.L_x_6:
[----:B------:R-:W-:Y:S01]  /*0be0*/  BAR.SYNC.DEFER_BLOCKING 0x0 ;  /* 0x0000000000007b1d */ /* 0x000fe20000010000 */
[----:B------:R-:W-:-:S13]  /*0bf0*/  ISETP.NE.AND P0, PT, R0, RZ, PT ;  /* 0x000000ff0000720c */ /* 0x000fda0003f05270 */
[----:B------:R-:W-:Y:S05]  /*0c00*/  @P0 EXIT ;  /* 0x000000000000094d */ /* 0x000fea0003800000 */
[----:B------:R-:W2:Y:S01]  /*0c10*/  LDG.E R14, desc[UR6][R14.64] ;  /* 0x000000060e0e7981 */ /* 0x000ea2000c1e1900 */
[----:B------:R-:W0:Y:S01]  /*0c20*/  LDC.64 R2, c[0x0][0x398] ;  /* 0x0000e600ff027b82 */ /* 0x000e220000000a00 */
[----:B--2---:R-:W-:-:S06]  /*0c30*/  IMAD R5, R14, 0x2, R5 ;  /* 0x000000020e057824 */ /* 0x004fcc00078e0205 */
[----:B------:R-:W0:Y:S04]  /*0c40*/  LDS.S16 R5, [R5+0x2] ;  /* 0x0000020005057984 */ /* 0x000e280000000600 */
[----:B0-----:R-:W-:Y:S01]  /*0c50*/  STG.E desc[UR6][R2.64], R5 ;  /* 0x0000000502007986 */ /* 0x001fe2000c101906 */
[----:B------:R-:W-:Y:S05]  /*0c60*/  EXIT ;  /* 0x000000000000794d */ /* 0x000fea0003800000 */
.L_x_16:
[----:B------:R-:W-:-:S00]  /*0c70*/  BRA `(.L_x_16) ;  /* 0xfffffffc00fc7947 */ /* 0x000fc0000383ffff */
[----:B------:R-:W-:-:S00]  /*0c80*/  NOP ;  /* 0x0000000000007918 */ /* 0x000fc00000000000 */
[----:B------:R-:W-:-:S00]  /*0c90*/  NOP ;  /* 0x0000000000007918 */ /* 0x000fc00000000000 */
[----:B------:R-:W-:-:S00]  /*0ca0*/  NOP ;  /* 0x0000000000007918 */ /* 0x000fc00000000000 */
[----:B------:R-:W-:-:S00]  /*0cb0*/  NOP ;  /* 0x0000000000007918 */ /* 0x000fc00000000000 */
[----:B------:R-:W-:-:S00]  /*0cc0*/  NOP ;  /* 0x0000000000007918 */ /* 0x000fc00000000000 */
[----:B------:R-:W-:-:S00]  /*0cd0*/  NOP ;  /* 0x0000000000007918 */ /* 0x000fc00000000000 */
[----:B------:R-:W-:-:S00]  /*0ce0*/  NOP ;  /* 0x0000000000007918 */ /* 0x000fc00000000000 */
[----:B------:R-:W-:-:S00]  /*0cf0*/  NOP ;  /* 0x0000000000007918 */ /* 0x000fc00000000000 */
.L_x_42:


//--------------------- .text._Z22kernel_sameWordCounterPiS_iS_ --------------------------
	.section	.text._Z22kernel_sameWordCounterPiS_iS_,"ax",@progbits
	.align	128
        .global         _Z22kernel_sameWordCounterPiS_iS_
        .type           _Z22kernel_sameWordCounterPiS_iS_,@function
        .size           _Z22kernel_sameWordCounterPiS_iS_,(.L_x_43 - _Z22kernel_sameWordCounterPiS_iS_)
        .other          _Z22kernel_sameWordCounterPiS_iS_,@"STO_CUDA_ENTRY STV_DEFAULT"
_Z22kernel_sameWordCounterPiS_iS_:
.text._Z22kernel_sameWordCounterPiS_iS_:
[----:B------:R-:W-:Y:S08]  /*0000*/  LDC R1, c[0x0][0x37c] ;  /* 0x0000df00ff017b82 */ /* 0x000ff00000000800 */
[----:B------:R-:W0:Y:S01]  /*0010*/  LDC R10, c[0x0][0x360] ;  /* 0x0000d800ff0a7b82 */ /* 0x000e220000000800 */
[----:B------:R-:W1:Y:S01]  /*0020*/  S2R R0, SR_TID.X ;  /* 0x0000000000007919 */ /* 0x000e620000002100 */
[----:B------:R-:W-:Y:S06]  /*0030*/  BSSY.RECONVERGENT B0, `(.L_x_17) ;  /* 0x000002e000007945 */ /* 0x000fec0003800200 */
[----:B------:R-:W2:Y:S01]  /*0040*/  S2UR UR4, SR_CTAID.X ;  /* 0x00000000000479c3 */ /* 0x000ea20000002500 */
[----:B0-----:R-:W0:Y:S01]  /*0050*/  I2F.U32.RP R7, R10 ;  /* 0x0000000a00077306 */ /* 0x001e220000209000 */
[----:B------:R-:W-:Y:S01]  /*0060*/  ISETP.NE.U32.AND P2, PT, R10, RZ, PT ;  /* 0x000000ff0a00720c */ /* 0x000fe20003f45070 */
[----:B-1----:R-:W-:-:S05]  /*0070*/  IMAD.IADD R4, R0, 0x1, R10 ;  /* 0x0000000100047824 */ /* 0x002fca00078e020a */
[C---:B------:R-:W-:Y:S01]  /*0080*/  ISETP.GE.U32.AND P0, PT, R4.reuse, 0x400, PT ;  /* 0x000004000400780c */ /* 0x040fe20003f06070 */
[----:B0-----:R-:W0:Y:S01]  /*0090*/  MUFU.RCP R7, R7 ;  /* 0x0000000700077308 */ /* 0x001e220000001000 */
[----:B------:R-:W-:Y:S02]  /*00a0*/  VIMNMX.U32 R5, PT, PT, R4, 0x400, !PT ;  /* 0x0000040004057848 */ /* 0x000fe40007fe0000 */
[----:B------:R-:W-:-:S04]  /*00b0*/  SEL R6, RZ, 0x1, P0 ;  /* 0x00000001ff067807 */ /* 0x000fc80000000000 */
[----:B------:R-:W-:Y:S01]  /*00c0*/  IADD3 R5, PT, PT, R5, -R4, -R6 ;  /* 0x8000000405057210 */ /* 0x000fe20007ffe806 */
[----:B0-----:R-:W-:-:S04]  /*00d0*/  VIADD R2, R7, 0xffffffe ;  /* 0x0ffffffe07027836 */ /* 0x001fc80000000000 */
[----:B------:R0:W1:Y:S02]  /*00e0*/  F2I.FTZ.U32.TRUNC.NTZ R3, R2 ;  /* 0x0000000200037305 */ /* 0x000064000021f000 */
[----:B0-----:R-:W-:Y:S02]  /*00f0*/  IMAD.MOV.U32 R2, RZ, RZ, RZ ;  /* 0x000000ffff027224 */ /* 0x001fe400078e00ff */
[----:B-1----:R-:W-:-:S04]  /*0100*/  IMAD.MOV R9, RZ, RZ, -R3 ;  /* 0x000000ffff097224 */ /* 0x002fc800078e0a03 */
[----:B------:R-:W-:-:S04]  /*0110*/  IMAD R9, R9, R10, RZ ;  /* 0x0000000a09097224 */ /* 0x000fc800078e02ff */
[----:B------:R-:W-:-:S04]  /*0120*/  IMAD.HI.U32 R8, R3, R9, R2 ;  /* 0x0000000903087227 */ /* 0x000fc800078e0002 */
[----:B--2---:R-:W-:Y:S02]  /*0130*/  IMAD R9, R10, UR4, R0 ;  /* 0x000000040a097c24 */ /* 0x004fe4000f8e0200 */
[----:B------:R-:W-:-:S05]  /*0140*/  IMAD.HI.U32 R3, R8, R5, RZ ;  /* 0x0000000508037227 */ /* 0x000fca00078e00ff */
[----:B------:R-:W-:-:S05]  /*0150*/  IADD3 R2, PT, PT, -R3, RZ, RZ ;  /* 0x000000ff03027210 */ /* 0x000fca0007ffe1ff */
[----:B------:R-:W-:-:S05]  /*0160*/  IMAD R5, R10, R2, R5 ;  /* 0x000000020a057224 */ /* 0x000fca00078e0205 */
[----:B------:R-:W-:-:S13]  /*0170*/  ISETP.GE.U32.AND P0, PT, R5, R10, PT ;  /* 0x0000000a0500720c */ /* 0x000fda0003f06070 */
[----:B------:R-:W-:Y:S02]  /*0180*/  @P0 IMAD.IADD R5, R5, 0x1, -R10 ;  /* 0x0000000105050824 */ /* 0x000fe400078e0a0a */
[----:B------:R-:W-:-:S03]  /*0190*/  @P0 VIADD R3, R3, 0x1 ;  /* 0x0000000103030836 */ /* 0x000fc60000000000 */
[----:B------:R-:W-:-:S13]  /*01a0*/  ISETP.GE.U32.AND P1, PT, R5, R10, PT ;  /* 0x0000000a0500720c */ /* 0x000fda0003f26070 */
[----:B------:R-:W-:Y:S01]  /*01b0*/  @P1 VIADD R3, R3, 0x1 ;  /* 0x0000000103031836 */ /* 0x000fe20000000000 */
[----:B------:R-:W-:-:S04]  /*01c0*/  @!P2 LOP3.LUT R3, RZ, R10, RZ, 0x33, !PT ;  /* 0x0000000aff03a212 */ /* 0x000fc800078e33ff */
[----:B------:R-:W-:Y:S01]  /*01d0*/  IADD3 R6, PT, PT, R6, R3, RZ ;  /* 0x0000000306067210 */ /* 0x000fe20007ffe0ff */
[----:B------:R-:W-:-:S03]  /*01e0*/  IMAD.MOV.U32 R3, RZ, RZ, R10 ;  /* 0x000000ffff037224 */ /* 0x000fc600078e000a */
[C---:B------:R-:W-:Y:S02]  /*01f0*/  LOP3.LUT R2, R6.reuse, 0x3, RZ, 0xc0, !PT ;  /* 0x0000000306027812 */ /* 0x040fe400078ec0ff */
[----:B------:R-:W-:Y:S02]  /*0200*/  ISETP.GE.U32.AND P1, PT, R6, 0x3, PT ;  /* 0x000000030600780c */ /* 0x000fe40003f26070 */
[----:B------:R-:W-:Y:S01]  /*0210*/  ISETP.NE.AND P0, PT, R2, 0x3, PT ;  /* 0x000000030200780c */ /* 0x000fe20003f05270 */
[----:B------:R-:W-:-:S12]  /*0220*/  IMAD.MOV.U32 R2, RZ, RZ, R0 ;  /* 0x000000ffff027224 */ /* 0x000fd800078e0000 */
[----:B------:R-:W-:Y:S05]  /*0230*/  @!P0 BRA `(.L_x_18) ;  /* 0x0000000000348947 */ /* 0x000fea0003800000 */
[----:B------:R-:W0:Y:S01]  /*0240*/  S2UR UR5, SR_CgaCtaId ;  /* 0x00000000000579c3 */ /* 0x000e220000008800 */
[----:B------:R-:W-:Y:S01]  /*0250*/  VIADD R6, R6, 0x1 ;  /* 0x0000000106067836 */ /* 0x000fe20000000000 */
[----:B------:R-:W-:-:S04]  /*0260*/  UMOV UR4, 0x400 ;  /* 0x0000040000047882 */ /* 0x000fc80000000000 */
[----:B------:R-:W-:-:S05]  /*0270*/  LOP3.LUT R6, R6, 0x3, RZ, 0xc0, !PT ;  /* 0x0000000306067812 */ /* 0x000fca00078ec0ff */
[----:B------:R-:W-:Y:S01]  /*0280*/  IMAD R2, R3, R6, R0 ;  /* 0x0000000603027224 */ /* 0x000fe200078e0200 */
[----:B------:R-:W-:Y:S01]  /*0290*/  IADD3 R6, PT, PT, -R6, RZ, RZ ;  /* 0x000000ff06067210 */ /* 0x000fe20007ffe1ff */
[----:B0-----:R-:W-:-:S06]  /*02a0*/  ULEA UR4, UR5, UR4, 0x18 ;  /* 0x0000000405047291 */ /* 0x001fcc000f8ec0ff */
[----:B------:R-:W-:-:S07]  /*02b0*/  LEA R4, R0, UR4, 0x2 ;  /* 0x0000000400047c11 */ /* 0x000fce000f8e10ff */
.L_x_19:
[----:B------:R-:W-:Y:S01]  /*02c0*/  VIADD R6, R6, 0x1 ;  /* 0x0000000106067836 */ /* 0x000fe20000000000 */
[----:B------:R0:W-:Y:S04]  /*02d0*/  STS [R4], RZ ;  /* 0x000000ff04007388 */ /* 0x0001e80000000800 */
[----:B------:R-:W-:Y:S01]  /*02e0*/  ISETP.NE.AND P0, PT, R6, RZ, PT ;  /* 0x000000ff0600720c */ /* 0x000fe20003f05270 */
[----:B0-----:R-:W-:-:S12]  /*02f0*/  IMAD R4, R3, 0x4, R4 ;  /* 0x0000000403047824 */ /* 0x001fd800078e0204 */
[----:B------:R-:W-:Y:S05]  /*0300*/  @P0 BRA `(.L_x_19) ;  /* 0xfffffffc00ec0947 */ /* 0x000fea000383ffff */
.L_x_18:
[----:B------:R-:W-:Y:S05]  /*0310*/  BSYNC.RECONVERGENT B0 ;  /* 0x0000000000007941 */ /* 0x000fea0003800200 */
.L_x_17:
[----:B------:R-:W-:Y:S04]  /*0320*/  BSSY.RECONVERGENT B0, `(.L_x_20) ;  /* 0x0000011000007945 */ /* 0x000fe80003800200 */
[----:B------:R-:W-:Y:S05]  /*0330*/  @!P1 BRA `(.L_x_21) ;  /* 0x00000000003c9947 */ /* 0x000fea0003800000 */
[----:B------:R-:W0:Y:S01]  /*0340*/  S2UR UR5, SR_CgaCtaId ;  /* 0x00000000000579c3 */ /* 0x000e220000008800 */
[----:B------:R-:W-:Y:S02]  /*0350*/  UMOV UR4, 0x400 ;  /* 0x0000040000047882 */ /* 0x000fe40000000000 */
[----:B0-----:R-:W-:-:S06]  /*0360*/  ULEA UR4, UR5, UR4, 0x18 ;  /* 0x0000000405047291 */ /* 0x001fcc000f8ec0ff */
[----:B------:R-:W-:-:S07]  /*0370*/  LEA R4, R2, UR4, 0x2 ;  /* 0x0000000402047c11 */ /* 0x000fce000f8e10ff */
.L_x_22:
[C-C-:B-1----:R-:W-:Y:S01]  /*0380*/  IMAD R5, R3.reuse, 0x4, R4.reuse ;  /* 0x0000000403057824 */ /* 0x142fe200078e0204 */
[C---:B------:R-:W-:Y:S01]  /*0390*/  LEA R6, R3.reuse, R4, 0x3 ;  /* 0x0000000403067211 */ /* 0x040fe200078e18ff */
[C---:B------:R-:W-:Y:S01]  /*03a0*/  IMAD R7, R3.reuse, 0xc, R4 ;  /* 0x0000000c03077824 */ /* 0x040fe200078e0204 */
[----:B------:R0:W-:Y:S01]  /*03b0*/  STS [R4], RZ ;  /* 0x000000ff04007388 */ /* 0x0001e20000000800 */
[----:B------:R-:W-:-:S03]  /*03c0*/  IMAD R2, R3, 0x4, R2 ;  /* 0x0000000403027824 */ /* 0x000fc600078e0202 */
[----:B------:R1:W-:Y:S02]  /*03d0*/  STS [R5], RZ ;  /* 0x000000ff05007388 */ /* 0x0003e40000000800 */
[----:B------:R-:W-:Y:S02]  /*03e0*/  ISETP.GE.U32.AND P0, PT, R2, 0x400, PT ;  /* 0x000004000200780c */ /* 0x000fe40003f06070 */
[----:B------:R1:W-:Y:S01]  /*03f0*/  STS [R6], RZ ;  /* 0x000000ff06007388 */ /* 0x0003e20000000800 */
[----:B0-----:R-:W-:-:S03]  /*0400*/  IMAD R4, R3, 0x10, R4 ;  /* 0x0000001003047824 */ /* 0x001fc600078e0204 */
[----:B------:R1:W-:Y:S07]  /*0410*/  STS [R7], RZ ;  /* 0x000000ff07007388 */ /* 0x0003ee0000000800 */
[----:B------:R-:W-:Y:S05]  /*0420*/  @!P0 BRA `(.L_x_22) ;  /* 0xfffffffc00d48947 */ /* 0x000fea000383ffff */
.L_x_21:
[----:B------:R-:W-:Y:S05]  /*0430*/  BSYNC.RECONVERGENT B0 ;  /* 0x0000000000007941 */ /* 0x000fea0003800200 */
.L_x_20:
[----:B------:R-:W0:Y:S01]  /*0440*/  LDCU UR4, c[0x0][0x390] ;  /* 0x00007200ff0477ac */ /* 0x000e220008000800 */
[----:B------:R-:W-:Y:S01]  /*0450*/  UMOV UR5, 0x1 ;  /* 0x0000000100057882 */ /* 0x000fe20000000000 */
[----:B0-----:R-:W-:-:S04]  /*0460*/  USHF.L.U32 UR4, UR4, 0x1, URZ ;  /* 0x0000000104047899 */ /* 0x001fc800080006ff */
[----:B------:R-:W-:-:S06]  /*0470*/  USHF.L.U32 UR4, UR5, UR4, URZ ;  /* 0x0000000405047299 */ /* 0x000fcc00080006ff */
[----:B------:R-:W-:-:S13]  /*0480*/  ISETP.GE.AND P0, PT, R9, UR4, PT ;  /* 0x0000000409007c0c */ /* 0x000fda000bf06270 */
[----:B------:R-:W-:Y:S05]  /*0490*/  @P0 EXIT ;  /* 0x000000000000094d */ /* 0x000fea0003800000 */
[----:B-1----:R-:W0:Y:S01]  /*04a0*/  LDC.64 R4, c[0x0][0x380] ;  /* 0x0000e000ff047b82 */ /* 0x002e220000000a00 */
[----:B------:R-:W1:Y:S07]  /*04b0*/  LDCU.64 UR6, c[0x0][0x358] ;  /* 0x00006b00ff0677ac */ /* 0x000e6e0008000a00 */
[----:B------:R-:W2:Y:S01]  /*04c0*/  LDC.64 R6, c[0x0][0x388] ;  /* 0x0000e200ff067b82 */ /* 0x000ea20000000a00 */
[----:B0-----:R-:W-:-:S06]  /*04d0*/  IMAD.WIDE R4, R9, 0x4, R4 ;  /* 0x0000000409047825 */ /* 0x001fcc00078e0204 */
[----:B-1----:R-:W3:Y:S01]  /*04e0*/  LDG.E R4, desc[UR6][R4.64] ;  /* 0x0000000604047981 */ /* 0x002ee2000c1e1900 */
[----:B--2---:R-:W-:-:S06]  /*04f0*/  IMAD.WIDE R6, R9, 0x4, R6 ;  /* 0x0000000409067825 */ /* 0x004fcc00078e0206 */
[----:B------:R-:W3:Y:S01]  /*0500*/  LDG.E R7, desc[UR6][R6.64] ;  /* 0x0000000606077981 */ /* 0x000ee2000c1e1900 */
[----:B------:R-:W0:Y:S01]  /*0510*/  S2UR UR5, SR_CgaCtaId ;  /* 0x00000000000579c3 */ /* 0x000e220000008800 */
[----:B------:R-:W-:Y:S01]  /*0520*/  UMOV UR4, 0x400 ;  /* 0x0000040000047882 */ /* 0x000fe20000000000 */
[----:B------:R-:W-:Y:S02]  /*0530*/  ISETP.GE.U32.AND P1, PT, R3, 0x2, PT ;  /* 0x000000020300780c */ /* 0x000fe40003f26070 */
[----:B------:R-:W-:Y:S01]  /*0540*/  ISETP.NE.AND P0, PT, R0, RZ, PT ;  /* 0x000000ff0000720c */ /* 0x000fe20003f05270 */
[----:B0-----:R-:W-:-:S06]  /*0550*/  ULEA UR4, UR5, UR4, 0x18 ;  /* 0x0000000405047291 */ /* 0x001fcc000f8ec0ff */
[----:B------:R-:W-:Y:S02]  /*0560*/  LEA R8, R0, UR4, 0x2 ;  /* 0x0000000400087c11 */ /* 0x000fe4000f8e10ff */
[----:B---3--:R-:W-:-:S05]  /*0570*/  VIMNMX R2, PT, PT, R4, R7, PT ;  /* 0x0000000704027248 */ /* 0x008fca0003fe0100 */
[----:B------:R0:W-:Y:S01]  /*0580*/  STS [R8], R2 ;  /* 0x0000000208007388 */ /* 0x0001e20000000800 */
[----:B------:R-:W-:Y:S06]  /*0590*/  BAR.SYNC.DEFER_BLOCKING 0x0 ;  /* 0x0000000000007b1d */ /* 0x000fec0000010000 */
[----:B------:R-:W-:Y:S05]  /*05a0*/  @!P1 BRA `(.L_x_23) ;  /* 0x00000000002c9947 */ /* 0x000fea0003800000 */
.L_x_24:
[----:B------:R-:W-:-:S04]  /*05b0*/  SHF.R.U32.HI R7, RZ, 0x1, R3 ;  /* 0x00000001ff077819 */ /* 0x000fc80000011603 */
[----:B------:R-:W-:-:S13]  /*05c0*/  ISETP.GE.U32.AND P1, PT, R0, R7, PT ;  /* 0x000000070000720c */ /* 0x000fda0003f26070 */
[----:B0-----:R-:W-:Y:S01]  /*05d0*/  @!P1 IMAD R2, R7, 0x4, R8 ;  /* 0x0000000407029824 */ /* 0x001fe200078e0208 */
[----:B------:R-:W-:Y:S05]  /*05e0*/  @!P1 LDS R5, [R8] ;  /* 0x0000000008059984 */ /* 0x000fea0000000800 */
[----:B------:R-:W0:Y:S02]  /*05f0*/  @!P1 LDS R2, [R2] ;  /* 0x0000000002029984 */ /* 0x000e240000000800 */
[----:B0-----:R-:W-:-:S05]  /*0600*/  @!P1 IADD3 R5, PT, PT, R2, R5, RZ ;  /* 0x0000000502059210 */ /* 0x001fca0007ffe0ff */
[----:B------:R1:W-:Y:S01]  /*0610*/  @!P1 STS [R8], R5 ;  /* 0x0000000508009388 */ /* 0x0003e20000000800 */
[----:B------:R-:W-:Y:S01]  /*0620*/  BAR.SYNC.DEFER_BLOCKING 0x0 ;  /* 0x0000000000007b1d */ /* 0x000fe20000010000 */
[----:B------:R-:W-:Y:S01]  /*0630*/  ISETP.GT.U32.AND P1, PT, R3, 0x3, PT ;  /* 0x000000030300780c */ /* 0x000fe20003f24070 */
[----:B------:R-:W-:-:S12]  /*0640*/  IMAD.MOV.U32 R3, RZ, RZ, R7 ;  /* 0x000000ffff037224 */ /* 0x000fd800078e0007 */
[----:B-1----:R-:W-:Y:S05]  /*0650*/  @P1 BRA `(.L_x_24) ;  /* 0xfffffffc00d41947 */ /* 0x002fea000383ffff */
.L_x_23:
[----:B------:R-:W-:Y:S05]  /*0660*/  @P0 EXIT ;  /* 0x000000000000094d */ /* 0x000fea0003800000 */
[----:B------:R-:W1:Y:S01]  /*0670*/  S2UR UR5, SR_CgaCtaId ;  /* 0x00000000000579c3 */ /* 0x000e620000008800 */
[----:B------:R-:W-:-:S07]  /*0680*/  UMOV UR4, 0x400 ;  /* 0x0000040000047882 */ /* 0x000fce0000000000 */
[----:B0-----:R-:W0:Y:S01]  /*0690*/  LDC.64 R2, c[0x0][0x398] ;  /* 0x0000e600ff027b82 */ /* 0x001e220000000a00 */
[----:B-1----:R-:W-:-:S09]  /*06a0*/  ULEA UR4, UR5, UR4, 0x18 ;  /* 0x0000000405047291 */ /* 0x002fd2000f8ec0ff */
[----:B------:R-:W0:Y:S04]  /*06b0*/  LDS R5, [UR4] ;  /* 0x00000004ff057984 */ /* 0x000e280008000800 */
[----:B0-----:R-:W-:Y:S01]  /*06c0*/  REDG.E.ADD.STRONG.GPU desc[UR6][R2.64], R5 ;  /* 0x000000050200798e */ /* 0x001fe2000c12e106 */
[----:B------:R-:W-:Y:S05]  /*06d0*/  EXIT ;  /* 0x000000000000794d */ /* 0x000fea0003800000 */
.L_x_25:
        /* <DEDUP_REMOVED lines=10> */
.L_x_43:


//--------------------- .text._Z25kernel_generateIndexTablePPcPiiS1_i --------------------------
	.section	.text._Z25kernel_generateIndexTablePPcPiiS1_i,"ax",@progbits
	.align	128
        .global         _Z25kernel_generateIndexTablePPcPiiS1_i
        .type           _Z25kernel_generateIndexTablePPcPiiS1_i,@function
        .size           _Z25kernel_generateIndexTablePPcPiiS1_i,(.L_x_44 - _Z25kernel_generateIndexTablePPcPiiS1_i)
        .other          _Z25kernel_generateIndexTablePPcPiiS1_i,@"STO_CUDA_ENTRY STV_DEFAULT"
_Z25kernel_generateIndexTablePPcPiiS1_i:
.text._Z25kernel_generateIndexTablePPcPiiS1_i:
[----:B------:R-:W-:Y:S08]  /*0000*/  LDC R1, c[0x0][0x37c] ;  /* 0x0000df00ff017b82 */ /* 0x000ff00000000800 */
[----:B------:R-:W0:Y:S01]  /*0010*/  LDC R9, c[0x0][0x390] ;  /* 0x0000e400ff097b82 */ /* 0x000e220000000800 */
[----:B------:R-:W1:Y:S07]  /*0020*/  LDCU.64 UR4, c[0x0][0x358] ;  /* 0x00006b00ff0477ac */ /* 0x000e6e0008000a00 */
[----:B------:R-:W0:Y:S01]  /*0030*/  LDC.64 R2, c[0x0][0x388] ;  /* 0x0000e200ff027b82 */ /* 0x000e220000000a00 */
[----:B------:R-:W2:Y:S01]  /*0040*/  S2R R0, SR_TID.X ;  /* 0x0000000000007919 */ /* 0x000ea20000002100 */
[----:B------:R-:W3:Y:S01]  /*0050*/  LDCU UR7, c[0x0][0x3a0] ;  /* 0x00007400ff0777ac */ /* 0x000ee20008000800 */
[----:B0-----:R-:W-:-:S06]  /*0060*/  IMAD.WIDE R2, R9, 0x4, R2 ;  /* 0x0000000409027825 */ /* 0x001fcc00078e0202 */
[----:B-1----:R-:W3:Y:S01]  /*0070*/  LDG.E R2, desc[UR4][R2.64] ;  /* 0x0000000402027981 */ /* 0x002ee2000c1e1900 */
[----:B------:R-:W2:Y:S08]  /*0080*/  S2UR UR6, SR_CTAID.X ;  /* 0x00000000000679c3 */ /* 0x000eb00000002500 */
[----:B------:R-:W2:Y:S02]  /*0090*/  LDC R5, c[0x0][0x360] ;  /* 0x0000d800ff057b82 */ /* 0x000ea40000000800 */
[----:B--2---:R-:W-:-:S02]  /*00a0*/  IMAD R0, R5, UR6, R0 ;  /* 0x0000000605007c24 */ /* 0x004fc4000f8e0200 */
[----:B---3--:R-:W-:-:S05]  /*00b0*/  VIADD R5, R2, -UR7 ;  /* 0x8000000702057c36 */ /* 0x008fca0008000000 */
[----:B------:R-:W-:-:S13]  /*00c0*/  ISETP.GT.AND P0, PT, R0, R5, PT ;  /* 0x000000050000720c */ /* 0x000fda0003f04270 */
[----:B------:R-:W-:Y:S05]  /*00d0*/  @P0 EXIT ;  /* 0x000000000000094d */ /* 0x000fea0003800000 */
[----:B------:R-:W0:Y:S01]  /*00e0*/  LDC.64 R2, c[0x0][0x380] ;  /* 0x0000e000ff027b82 */ /* 0x000e220000000a00 */
[----:B------:R-:W-:Y:S01]  /*00f0*/  UISETP.GE.AND UP0, UPT, UR7, 0x1, UPT ;  /* 0x000000010700788c */ /* 0x000fe2000bf06270 */
[----:B------:R-:W-:Y:S01]  /*0100*/  IMAD.MOV.U32 R7, RZ, RZ, 0x1 ;  /* 0x00000001ff077424 */ /* 0x000fe200078e00ff */
[----:B------:R-:W-:Y:S01]  /*0110*/  CS2R R4, SRZ ;  /* 0x0000000000047805 */ /* 0x000fe2000001ff00 */
[----:B0-----:R-:W-:-:S06]  /*0120*/  IMAD.WIDE R2, R9, 0x8, R2 ;  /* 0x0000000809027825 */ /* 0x001fcc00078e0202 */
[----:B------:R-:W-:Y:S05]  /*0130*/  BRA.U !UP0, `(.L_x_26) ;  /* 0x00000001085c7547 */ /* 0x000fea000b800000 */
[----:B------:R-:W5:Y:S01]  /*0140*/  LDG.E.64 R2, desc[UR4][R2.64] ;  /* 0x0000000402027981 */ /* 0x000f62000c1e1b00 */
[----:B------:R-:W-:Y:S01]  /*0150*/  HFMA2 R11, -RZ, RZ, 0, 0 ;  /* 0x00000000ff0b7431 */ /* 0x000fe200000001ff */
[----:B------:R-:W-:Y:S01]  /*0160*/  BSSY.RECONVERGENT B0, `(.L_x_27) ;  /* 0x0000012000007945 */ /* 0x000fe20003800200 */
[----:B------:R-:W-:Y:S01]  /*0170*/  IMAD.MOV.U32 R9, RZ, RZ, RZ ;  /* 0x000000ffff097224 */ /* 0x000fe200078e00ff */
[----:B------:R-:W0:Y:S06]  /*0180*/  LDCU UR6, c[0x0][0x3a0] ;  /* 0x00007400ff0677ac */ /* 0x000e2c0008000800 */
.L_x_29:
[----:B------:R-:W-:-:S05]  /*0190*/  IMAD.IADD R5, R0, 0x1, R9 ;  /* 0x0000000100057824 */ /* 0x000fca00078e0209 */
[----:B-----5:R-:W-:-:S04]  /*01a0*/  IADD3 R4, P0, PT, R2, R5, RZ ;  /* 0x0000000502047210 */ /* 0x020fc80007f1e0ff */
[----:B------:R-:W-:-:S05]  /*01b0*/  LEA.HI.X.SX32 R5, R5, R3, 0x1, P0 ;  /* 0x0000000305057211 */ /* 0x000fca00000f0eff */
[----:B------:R-:W2:Y:S01]  /*01c0*/  LD.E.U8 R4, desc[UR4][R4.64] ;  /* 0x0000000404047980 */ /* 0x000ea2000c101100 */
[----:B------:R-:W-:Y:S01]  /*01d0*/  IMAD.MOV.U32 R7, RZ, RZ, RZ ;  /* 0x000000ffff077224 */ /* 0x000fe200078e00ff */
[----:B--2---:R-:W-:-:S13]  /*01e0*/  ISETP.NE.AND P0, PT, R4, 0x4, PT ;  /* 0x000000040400780c */ /* 0x004fda0003f05270 */
[----:B------:R-:W-:Y:S05]  /*01f0*/  @!P0 BRA `(.L_x_28) ;  /* 0x0000000000208947 */ /* 0x000fea0003800000 */
[----:B------:R-:W-:Y:S02]  /*0200*/  PRMT R5, R4, 0x8880, RZ ;  /* 0x0000888004057816 */ /* 0x000fe400000000ff */
[C---:B------:R-:W-:Y:S01]  /*0210*/  SHF.L.U32 R4, R9.reuse, 0x1, RZ ;  /* 0x0000000109047819 */ /* 0x040fe200000006ff */
[----:B------:R-:W-:-:S03]  /*0220*/  VIADD R9, R9, 0x1 ;  /* 0x0000000109097836 */ /* 0x000fc60000000000 */
[----:B------:R-:W-:Y:S02]  /*0230*/  SHF.L.U32 R4, R5, R4, RZ ;  /* 0x0000000405047219 */ /* 0x000fe400000006ff */
[----:B0-----:R-:W-:-:S03]  /*0240*/  ISETP.NE.AND P0, PT, R9, UR6, PT ;  /* 0x0000000609007c0c */ /* 0x001fc6000bf05270 */
[----:B------:R-:W-:-:S10]  /*0250*/  IMAD.IADD R11, R11, 0x1, R4 ;  /* 0x000000010b0b7824 */ /* 0x000fd400078e0204 */
[----:B------:R-:W-:Y:S05]  /*0260*/  @P0 BRA `(.L_x_29) ;  /* 0xfffffffc00c80947 */ /* 0x000fea000383ffff */
[----:B------:R-:W-:-:S07]  /*0270*/  MOV R7, 0x1 ;  /* 0x0000000100077802 */ /* 0x000fce0000000f00 */
.L_x_28:
[----:B0-----:R-:W-:Y:S05]  /*0280*/  BSYNC.RECONVERGENT B0 ;  /* 0x0000000000007941 */ /* 0x001fea0003800200 */
.L_x_27:
[--C-:B------:R-:W-:Y:S01]  /*0290*/  SHF.R.S32.HI R5, RZ, 0x1f, R11.reuse ;  /* 0x0000001fff057819 */ /* 0x100fe2000001140b */
[----:B------:R-:W-:-:S07]  /*02a0*/  IMAD.MOV.U32 R4, RZ, RZ, R11 ;  /* 0x000000ffff047224 */ /* 0x000fce00078e000b */
.L_x_26:
[----:B------:R-:W0:Y:S02]  /*02b0*/  LDCU.64 UR6, c[0x0][0x398] ;  /* 0x00007300ff0677ac */ /* 0x000e240008000a00 */
[----:B0-----:R-:W-:-:S04]  /*02c0*/  LEA R2, P0, R4, UR6, 0x2 ;  /* 0x0000000604027c11 */ /* 0x001fc8000f8010ff */
[----:B------:R-:W-:-:S05]  /*02d0*/  LEA.HI.X R3, R4, UR7, R5, 0x2, P0 ;  /* 0x0000000704037c11 */ /* 0x000fca00080f1405 */
[----:B------:R-:W-:Y:S01]  /*02e0*/  REDG.E.ADD.STRONG.GPU desc[UR4][R2.64], R7 ;  /* 0x000000070200798e */ /* 0x000fe2000c12e104 */
[----:B------:R-:W-:Y:S05]  /*02f0*/  EXIT ;  /* 0x000000000000794d */ /* 0x000fea0003800000 */
.L_x_30:
        /* <DEDUP_REMOVED lines=16> */
.L_x_44:


//--------------------- .text._Z4testPPc          --------------------------
	.section	.text._Z4testPPc,"ax",@progbits
	.align	128
        .global         _Z4testPPc
        .type           _Z4testPPc,@function
        .size           _Z4testPPc,(.L_x_45 - _Z4testPPc)
        .other          _Z4testPPc,@"STO_CUDA_ENTRY STV_DEFAULT"
_Z4testPPc:
.text._Z4testPPc:
[----:B------:R-:W0:Y:S08]  /*0000*/  LDC R1, c[0x0][0x37c] ;  /* 0x0000df00ff017b82 */ /* 0x000e300000000800 */
[----:B------:R-:W1:Y:S01]  /*0010*/  LDC.64 R10, c[0x0][0x380] ;  /* 0x0000e000ff0a7b82 */ /* 0x000e620000000a00 */
[----:B------:R-:W1:Y:S01]  /*0020*/  LDCU.64 UR4, c[0x0][0x358] ;  /* 0x00006b00ff0477ac */ /* 0x000e620008000a00 */
[----:B0-----:R-:W-:Y:S01]  /*0030*/  VIADD R1, R1, 0xfffffff8 ;  /* 0xfffffff801017836 */ /* 0x001fe20000000000 */
[----:B------:R-:W0:Y:S01]  /*0040*/  LDCU.64 UR6, c[0x4][URZ] ;  /* 0x01000000ff0677ac */ /* 0x000e220008000a00 */
[----:B-1----:R-:W2:Y:S01]  /*0050*/  LDG.E.64 R2, desc[UR4][R10.64+0x18] ;  /* 0x000018040a027981 */ /* 0x002ea2000c1e1b00 */
[----:B------:R-:W-:-:S03]  /*0060*/  MOV R0, 0x8 ;  /* 0x0000000800007802 */ /* 0x000fc60000000f00 */
[----:B--2---:R-:W2:Y:S01]  /*0070*/  LD.E.S8 R2, desc[UR4][R2.64+0x3] ;  /* 0x0000030402027980 */ /* 0x004ea2000c101300 */
[----:B------:R-:W1:Y:S01]  /*0080*/  LDCU UR4, c[0x0][0x2f8] ;  /* 0x00005f00ff0477ac */ /* 0x000e620008000800 */
[----:B------:R3:W4:Y:S01]  /*0090*/  LDC.64 R8, c[0x4][R0] ;  /* 0x0100000000087b82 */ /* 0x0007220000000a00 */
[----:B0-----:R-:W-:Y:S01]  /*00a0*/  IMAD.U32 R4, RZ, RZ, UR6 ;  /* 0x00000006ff047e24 */ /* 0x001fe2000f8e00ff */
[----:B------:R-:W-:Y:S01]  /*00b0*/  MOV R5, UR7 ;  /* 0x0000000700057c02 */ /* 0x000fe20008000f00 */
[----:B------:R-:W0:Y:S01]  /*00c0*/  LDCU UR5, c[0x0][0x2fc] ;  /* 0x00005f80ff0577ac */ /* 0x000e220008000800 */
[----:B-1----:R-:W-:-:S05]  /*00d0*/  IADD3 R6, P0, PT, R1, UR4, RZ ;  /* 0x0000000401067c10 */ /* 0x002fca000ff1e0ff */
[----:B0-----:R-:W-:Y:S01]  /*00e0*/  IMAD.X R7, RZ, RZ, UR5, P0 ;  /* 0x00000005ff077e24 */ /* 0x001fe200080e06ff */
[----:B--2-4-:R3:W-:Y:S07]  /*00f0*/  STL [R1], R2 ;  /* 0x0000000201007387 */ /* 0x0147ee0000100800 */
[----:B------:R-:W-:-:S07]  /*0100*/  LEPC R20, `(.L_x_31) ;  /* 0x000000001014794e */ /* 0x000fce0000000000 */
[----:B---3--:R-:W-:Y:S05]  /*0110*/  CALL.ABS.NOINC R8 ;  /* 0x0000000008007343 */ /* 0x008fea0003c00000 */
.L_x_31:
[----:B------:R-:W-:Y:S05]  /*0120*/  EXIT ;  /* 0x000000000000794d */ /* 0x000fea0003800000 */
.L_x_32:
        /* <DEDUP_REMOVED lines=13> */
.L_x_45:


//--------------------- .text._Z26kernel_convertBaseToNumberPPcPiS_i --------------------------
	.section	.text._Z26kernel_convertBaseToNumberPPcPiS_i,"ax",@progbits
	.align	128
        .global         _Z26kernel_convertBaseToNumberPPcPiS_i
        .type           _Z26kernel_convertBaseToNumberPPcPiS_i,@function
        .size           _Z26kernel_convertBaseToNumberPPcPiS_i,(.L_x_46 - _Z26kernel_convertBaseToNumberPPcPiS_i)
        .other          _Z26kernel_convertBaseToNumberPPcPiS_i,@"STO_CUDA_ENTRY STV_DEFAULT"
_Z26kernel_convertBaseToNumberPPcPiS_i:
.text._Z26kernel_convertBaseToNumberPPcPiS_i:
[----:B------:R-:W-:Y:S08]  /*0000*/  LDC R1, c[0x0][0x37c] ;  /* 0x0000df00ff017b82 */ /* 0x000ff00000000800 */
[----:B------:R-:W0:Y:S01]  /*0010*/  LDC R4, c[0x0][0x398] ;  /* 0x0000e600ff047b82 */ /* 0x000e220000000800 */
[----:B------:R-:W1:Y:S01]  /*0020*/  S2R R0, SR_TID.X ;  /* 0x0000000000007919 */ /* 0x000e620000002100 */
[----:B------:R-:W2:Y:S01]  /*0030*/  LDCU UR4, c[0x0][0x360] ;  /* 0x00006c00ff0477ac */ /* 0x000ea20008000800 */
[----:B------:R-:W3:Y:S01]  /*0040*/  S2R R3, SR_CTAID.X ;  /* 0x0000000000037919 */ /* 0x000ee20000002500 */
[----:B0-----:R-:W-:-:S13]  /*0050*/  ISETP.GE.AND P0, PT, R4, 0x1, PT ;  /* 0x000000010400780c */ /* 0x001fda0003f06270 */
[----:B-123--:R-:W-:Y:S05]  /*0060*/  @!P0 EXIT ;  /* 0x000000000000894d */ /* 0x00efea0003800000 */
[C---:B------:R-:W-:Y:S01]  /*0070*/  ISETP.GE.U32.AND P1, PT, R4.reuse, 0x8, PT ;  /* 0x000000080400780c */ /* 0x040fe20003f26070 */
[----:B------:R-:W-:Y:S01]  /*0080*/  IMAD R0, R3, UR4, R0 ;  /* 0x0000000403007c24 */ /* 0x000fe2000f8e0200 */
[----:B------:R-:W-:Y:S01]  /*0090*/  LOP3.LUT R12, R4, 0x7, RZ, 0xc0, !PT ;  /* 0x00000007040c7812 */ /* 0x000fe200078ec0ff */
[----:B------:R-:W0:Y:S01]  /*00a0*/  LDCU.64 UR8, c[0x0][0x358] ;  /* 0x00006b00ff0877ac */ /* 0x000e220008000a00 */
[----:B------:R-:W-:Y:S02]  /*00b0*/  IMAD.MOV.U32 R2, RZ, RZ, RZ ;  /* 0x000000ffff027224 */ /* 0x000fe400078e00ff */
[----:B------:R-:W-:-:S07]  /*00c0*/  ISETP.NE.AND P0, PT, R12, RZ, PT ;  /* 0x000000ff0c00720c */ /* 0x000fce0003f05270 */
[----:B------:R-:W-:Y:S06]  /*00d0*/  @!P1 BRA `(.L_x_33) ;  /* 0x0000000400ac9947 */ /* 0x000fec0003800000 */
[----:B------:R-:W1:Y:S01]  /*00e0*/  LDCU.128 UR4, c[0x0][0x380] ;  /* 0x00007000ff0477ac */ /* 0x000e620008000c00 */
[----:B------:R-:W-:-:S05]  /*00f0*/  LOP3.LUT R2, R4, 0x7ffffff8, RZ, 0xc0, !PT ;  /* 0x7ffffff804027812 */ /* 0x000fca00078ec0ff */
[----:B------:R-:W-:Y:S01]  /*0100*/  IMAD.MOV R3, RZ, RZ, -R2 ;  /* 0x000000ffff037224 */ /* 0x000fe200078e0a02 */
[----:B-1----:R-:W-:Y:S02]  /*0110*/  UIADD3 UR6, UP0, UPT, UR6, 0x10, URZ ;  /* 0x0000001006067890 */ /* 0x002fe4000ff1e0ff */
[----:B------:R-:W-:Y:S02]  /*0120*/  UIADD3 UR4, UP1, UPT, UR4, 0x20, URZ ;  /* 0x0000002004047890 */ /* 0x000fe4000ff3e0ff */
[----:B------:R-:W-:Y:S02]  /*0130*/  UIADD3.X UR7, UPT, UPT, URZ, UR7, URZ, UP0, !UPT ;  /* 0x00000007ff077290 */ /* 0x000fe400087fe4ff */
[----:B------:R-:W-:Y:S01]  /*0140*/  UIADD3.X UR5, UPT, UPT, URZ, UR5, URZ, UP1, !UPT ;  /* 0x00000005ff057290 */ /* 0x000fe20008ffe4ff */
[----:B------:R-:W-:Y:S02]  /*0150*/  IMAD.U32 R4, RZ, RZ, UR6 ;  /* 0x00000006ff047e24 */ /* 0x000fe4000f8e00ff */
[----:B------:R-:W-:-:S02]  /*0160*/  IMAD.U32 R6, RZ, RZ, UR4 ;  /* 0x00000004ff067e24 */ /* 0x000fc4000f8e00ff */
[----:B------:R-:W-:Y:S02]  /*0170*/  IMAD.U32 R5, RZ, RZ, UR7 ;  /* 0x00000007ff057e24 */ /* 0x000fe4000f8e00ff */
[----:B------:R-:W-:-:S07]  /*0180*/  IMAD.U32 R9, RZ, RZ, UR5 ;  /* 0x00000005ff097e24 */ /* 0x000fce000f8e00ff */
.L_x_34:
[----:B0-----:R-:W2:Y:S02]  /*0190*/  LDG.E R7, desc[UR8][R4.64+-0x10] ;  /* 0xfffff00804077981 */ /* 0x001ea4000c1e1900 */
[----:B--2---:R-:W-:Y:S01]  /*01a0*/  ISETP.GE.AND P1, PT, R0, R7, PT ;  /* 0x000000070000720c */ /* 0x004fe20003f26270 */
[----:B------:R-:W-:-:S12]  /*01b0*/  IMAD.MOV.U32 R7, RZ, RZ, R9 ;  /* 0x000000ffff077224 */ /* 0x000fd800078e0009 */
[----:B------:R-:W2:Y:S01]  /*01c0*/  @!P1 LDG.E.64 R8, desc[UR8][R6.64+-0x20] ;  /* 0xffffe00806089981 */ /* 0x000ea2000c1e1b00 */
[----:B------:R-:W0:Y:S01]  /*01d0*/  @!P1 LDC.64 R14, c[0x0][0x390] ;  /* 0x0000e400ff0e9b82 */ /* 0x000e220000000a00 */
[----:B--2---:R-:W-:-:S04]  /*01e0*/  @!P1 IADD3 R8, P2, PT, R0, R8, RZ ;  /* 0x0000000800089210 */ /* 0x004fc80007f5e0ff */
[----:B------:R-:W-:-:S05]  /*01f0*/  @!P1 LEA.HI.X.SX32 R9, R0, R9, 0x1, P2 ;  /* 0x0000000900099211 */ /* 0x000fca00010f0eff */
[----:B-1----:R-:W0:Y:S02]  /*0200*/  @!P1 LDG.E.S8 R10, desc[UR8][R8.64] ;  /* 0x00000008080a9981 */ /* 0x002e24000c1e1300 */
[----:B0-----:R-:W-:-:S04]  /*0210*/  @!P1 IADD3 R14, P2, PT, R10, R14, RZ ;  /* 0x0000000e0a0e9210 */ /* 0x001fc80007f5e0ff */
[----:B------:R-:W-:-:S06]  /*0220*/  @!P1 LEA.HI.X.SX32 R15, R10, R15, 0x1, P2 ;  /* 0x0000000f0a0f9211 */ /* 0x000fcc00010f0eff */
[----:B------:R-:W2:Y:S04]  /*0230*/  @!P1 LDG.E.U8 R15, desc[UR8][R14.64+-0x41] ;  /* 0xffffbf080e0f9981 */ /* 0x000ea8000c1e1100 */
[----:B--2---:R0:W-:Y:S04]  /*0240*/  @!P1 STG.E.U8 desc[UR8][R8.64], R15 ;  /* 0x0000000f08009986 */ /* 0x0041e8000c101108 */
[----:B------:R-:W2:Y:S02]  /*0250*/  LDG.E R11, desc[UR8][R4.64+-0xc] ;  /* 0xfffff408040b7981 */ /* 0x000ea4000c1e1900 */
[----:B--2---:R-:W-:-:S13]  /*0260*/  ISETP.GE.AND P1, PT, R0, R11, PT ;  /* 0x0000000b0000720c */ /* 0x004fda0003f26270 */
[----:B------:R-:W2:Y:S01]  /*0270*/  @!P1 LDG.E.64 R10, desc[UR8][R6.64+-0x18] ;  /* 0xffffe808060a9981 */ /* 0x000ea2000c1e1b00 */
[----:B------:R-:W1:Y:S01]  /*0280*/  @!P1 LDC.64 R16, c[0x0][0x390] ;  /* 0x0000e400ff109b82 */ /* 0x000e620000000a00 */
[----:B--2---:R-:W-:-:S04]  /*0290*/  @!P1 IADD3 R10, P2, PT, R0, R10, RZ ;  /* 0x0000000a000a9210 */ /* 0x004fc80007f5e0ff */
[----:B------:R-:W-:-:S05]  /*02a0*/  @!P1 LEA.HI.X.SX32 R11, R0, R11, 0x1, P2 ;  /* 0x0000000b000b9211 */ /* 0x000fca00010f0eff */
[----:B------:R-:W1:Y:S02]  /*02b0*/  @!P1 LDG.E.S8 R13, desc[UR8][R10.64] ;  /* 0x000000080a0d9981 */ /* 0x000e64000c1e1300 */
[----:B-1----:R-:W-:-:S04]  /*02c0*/  @!P1 IADD3 R16, P2, PT, R13, R16, RZ ;  /* 0x000000100d109210 */ /* 0x002fc80007f5e0ff */
[----:B------:R-:W-:-:S06]  /*02d0*/  @!P1 LEA.HI.X.SX32 R17, R13, R17, 0x1, P2 ;  /* 0x000000110d119211 */ /* 0x000fcc00010f0eff */
[----:B------:R-:W2:Y:S04]  /*02e0*/  @!P1 LDG.E.U8 R17, desc[UR8][R16.64+-0x41] ;  /* 0xffffbf0810119981 */ /* 0x000ea8000c1e1100 */
[----:B--2---:R1:W-:Y:S04]  /*02f0*/  @!P1 STG.E.U8 desc[UR8][R10.64], R17 ;  /* 0x000000110a009986 */ /* 0x0043e8000c101108 */
[----:B0-----:R-:W2:Y:S02]  /*0300*/  LDG.E R9, desc[UR8][R4.64+-0x8] ;  /* 0xfffff80804097981 */ /* 0x001ea4000c1e1900 */
[----:B--2---:R-:W-:-:S13]  /*0310*/  ISETP.GE.AND P1, PT, R0, R9, PT ;  /* 0x000000090000720c */ /* 0x004fda0003f26270 */
[----:B------:R-:W2:Y:S01]  /*0320*/  @!P1 LDG.E.64 R8, desc[UR8][R6.64+-0x10] ;  /* 0xfffff00806089981 */ /* 0x000ea2000c1e1b00 */
[----:B------:R-:W0:Y:S01]  /*0330*/  @!P1 LDC.64 R14, c[0x0][0x390] ;  /* 0x0000e400ff0e9b82 */ /* 0x000e220000000a00 */
[----:B--2---:R-:W-:-:S04]  /*0340*/  @!P1 IADD3 R8, P2, PT, R0, R8, RZ ;  /* 0x0000000800089210 */ /* 0x004fc80007f5e0ff */
[----:B------:R-:W-:-:S05]  /*0350*/  @!P1 LEA.HI.X.SX32 R9, R0, R9, 0x1, P2 ;  /* 0x0000000900099211 */ /* 0x000fca00010f0eff */
[----:B------:R-:W0:Y:S02]  /*0360*/  @!P1 LDG.E.S8 R13, desc[UR8][R8.64] ;  /* 0x00000008080d9981 */ /* 0x000e24000c1e1300 */
[----:B0-----:R-:W-:-:S04]  /*0370*/  @!P1 IADD3 R14, P2, PT, R13, R14, RZ ;  /* 0x0000000e0d0e9210 */ /* 0x001fc80007f5e0ff */
[----:B------:R-:W-:-:S06]  /*0380*/  @!P1 LEA.HI.X.SX32 R15, R13, R15, 0x1, P2 ;  /* 0x0000000f0d0f9211 */ /* 0x000fcc00010f0eff */
[----:B------:R-:W2:Y:S04]  /*0390*/  @!P1 LDG.E.U8 R15, desc[UR8][R14.64+-0x41] ;  /* 0xffffbf080e0f9981 */ /* 0x000ea8000c1e1100 */
[----:B--2---:R0:W-:Y:S04]  /*03a0*/  @!P1 STG.E.U8 desc[UR8][R8.64], R15 ;  /* 0x0000000f08009986 */ /* 0x0041e8000c101108 */
[----:B-1----:R-:W2:Y:S02]  /*03b0*/  LDG.E R11, desc[UR8][R4.64+-0x4] ;  /* 0xfffffc08040b7981 */ /* 0x002ea4000c1e1900 */
        /* <DEDUP_REMOVED lines=49> */
[----:B------:R-:W1:Y:S01]  /*06d0*/  @!P1 LDG.E.S8 R13, desc[UR8][R10.64] ;  /* 0x000000080a0d9981 */ /* 0x000e62000c1e1300 */
[----:B------:R-:W-:Y:S01]  /*06e0*/  VIADD R3, R3, 0x8 ;  /* 0x0000000803037836 */ /* 0x000fe20000000000 */
[----:B-1----:R-:W-:-:S04]  /*06f0*/  @!P1 IADD3 R16, P2, PT, R13, R16, RZ ;  /* 0x000000100d109210 */ /* 0x002fc80007f5e0ff */
[----:B------:R-:W-:-:S06]  /*0700*/  @!P1 LEA.HI.X.SX32 R17, R13, R17, 0x1, P2 ;  /* 0x000000110d119211 */ /* 0x000fcc00010f0eff */
[----:B------:R-:W2:Y:S01]  /*0710*/  @!P1 LDG.E.U8 R17, desc[UR8][R16.64+-0x41] ;  /* 0xffffbf0810119981 */ /* 0x000ea2000c1e1100 */
[----:B------:R-:W-:Y:S02]  /*0720*/  ISETP.NE.AND P3, PT, R3, RZ, PT ;  /* 0x000000ff0300720c */ /* 0x000fe40003f65270 */
[----:B------:R-:W-:-:S05]  /*0730*/  IADD3 R6, P2, PT, R6, 0x40, RZ ;  /* 0x0000004006067810 */ /* 0x000fca0007f5e0ff */
[----:B0-----:R-:W-:Y:S01]  /*0740*/  IMAD.X R9, RZ, RZ, R7, P2 ;  /* 0x000000ffff097224 */ /* 0x001fe200010e0607 */
[----:B--2---:R1:W-:Y:S01]  /*0750*/  @!P1 STG.E.U8 desc[UR8][R10.64], R17 ;  /* 0x000000110a009986 */ /* 0x0043e2000c101108 */
[----:B------:R-:W-:-:S05]  /*0760*/  IADD3 R4, P1, PT, R4, 0x20, RZ ;  /* 0x0000002004047810 */ /* 0x000fca0007f3e0ff */
[----:B------:R-:W-:Y:S01]  /*0770*/  IMAD.X R5, RZ, RZ, R5, P1 ;  /* 0x000000ffff057224 */ /* 0x000fe200008e0605 */
[----:B------:R-:W-:Y:S07]  /*0780*/  @P3 BRA `(.L_x_34) ;  /* 0xfffffff800803947 */ /* 0x000fee000383ffff */
.L_x_33:
[----:B0-----:R-:W-:Y:S05]  /*0790*/  @!P0 EXIT ;  /* 0x000000000000894d */ /* 0x001fea0003800000 */
[----:B------:R-:W0:Y:S01]  /*07a0*/  LDC R3, c[0x0][0x398] ;  /* 0x0000e600ff037b82 */ /* 0x000e220000000800 */
[----:B------:R-:W-:Y:S02]  /*07b0*/  ISETP.GE.U32.AND P0, PT, R12, 0x4, PT ;  /* 0x000000040c00780c */ /* 0x000fe40003f06070 */
[----:B0-----:R-:W-:-:S11]  /*07c0*/  LOP3.LUT R16, R3, 0x3, RZ, 0xc0, !PT ;  /* 0x0000000303107812 */ /* 0x001fd600078ec0ff */
[----:B------:R-:W-:Y:S05]  /*07d0*/  @!P0 BRA `(.L_x_35) ;  /* 0x0000000000d08947 */ /* 0x000fea0003800000 */
[----:B------:R-:W0:Y:S08]  /*07e0*/  LDC.64 R6, c[0x0][0x388] ;  /* 0x0000e200ff067b82 */ /* 0x000e300000000a00 */
[----:B------:R-:W2:Y:S01]  /*07f0*/  LDC.64 R4, c[0x0][0x380] ;  /* 0x0000e000ff047b82 */ /* 0x000ea20000000a00 */
[----:B0-----:R-:W-:-:S05]  /*0800*/  IMAD.WIDE.U32 R6, R2, 0x4, R6 ;  /* 0x0000000402067825 */ /* 0x001fca00078e0006 */
[----:B------:R-:W3:Y:S01]  /*0810*/  LDG.E R9, desc[UR8][R6.64] ;  /* 0x0000000806097981 */ /* 0x000ee2000c1e1900 */
[----:B--2---:R-:W-:Y:S01]  /*0820*/  IMAD.WIDE.U32 R4, R2, 0x8, R4 ;  /* 0x0000000802047825 */ /* 0x004fe200078e0004 */
[----:B---3--:R-:W-:-:S13]  /*0830*/  ISETP.GE.AND P0, PT, R0, R9, PT ;  /* 0x000000090000720c */ /* 0x008fda0003f06270 */
        /* <DEDUP_REMOVED lines=31> */
[----:B------:R-:W2:Y:S01]  /*0a30*/  LDG.E R7, desc[UR8][R6.64+0xc] ;  /* 0x00000c0806077981 */ /* 0x000ea2000c1e1900 */
[----:B------:R-:W-:Y:S01]  /*0a40*/  BSSY.RECONVERGENT B0, `(.L_x_36) ;  /* 0x000000c000007945 */ /* 0x000fe20003800200 */
[----:B--2---:R-:W-:-:S13]  /*0a50*/  ISETP.GE.AND P0, PT, R0, R7, PT ;  /* 0x000000070000720c */ /* 0x004fda0003f06270 */
[----:B-1----:R-:W-:Y:S05]  /*0a60*/  @P0 BRA `(.L_x_37) ;  /* 0x0000000000240947 */ /* 0x002fea0003800000 */
[----:B------:R-:W2:Y:S01]  /*0a70*/  LDG.E.64 R4, desc[UR8][R4.64+0x18] ;  /* 0x0000180804047981 */ /* 0x000ea2000c1e1b00 */
[----:B------:R-:W0:Y:S01]  /*0a80*/  LDCU.64 UR4, c[0x0][0x390] ;  /* 0x00007200ff0477ac */ /* 0x000e220008000a00 */
[----:B--2---:R-:W-:-:S04]  /*0a90*/  IADD3 R6, P0, PT, R0, R4, RZ ;  /* 0x0000000400067210 */ /* 0x004fc80007f1e0ff */
[----:B------:R-:W-:-:S05]  /*0aa0*/  LEA.HI.X.SX32 R7, R0, R5, 0x1, P0 ;  /* 0x0000000500077211 */ /* 0x000fca00000f0eff */
[----:B------:R-:W0:Y:S02]  /*0ab0*/  LDG.E.S8 R9, desc[UR8][R6.64] ;  /* 0x0000000806097981 */ /* 0x000e24000c1e1300 */
[----:B0-----:R-:W-:-:S04]  /*0ac0*/  IADD3 R8, P0, PT, R9, UR4, RZ ;  /* 0x0000000409087c10 */ /* 0x001fc8000ff1e0ff */
[----:B------:R-:W-:-:S06]  /*0ad0*/  LEA.HI.X.SX32 R9, R9, UR5, 0x1, P0 ;  /* 0x0000000509097c11 */ /* 0x000fcc00080f0eff */
[----:B------:R-:W2:Y:S04]  /*0ae0*/  LDG.E.U8 R9, desc[UR8][R8.64+-0x41] ;  /* 0xffffbf0808097981 */ /* 0x000ea8000c1e1100 */
[----:B--2---:R0:W-:Y:S02]  /*0af0*/  STG.E.U8 desc[UR8][R6.64], R9 ;  /* 0x0000000906007986 */ /* 0x0041e4000c101108 */
.L_x_37:
[----:B------:R-:W-:Y:S05]  /*0b00*/  BSYNC.RECONVERGENT B0 ;  /* 0x0000000000007941 */ /* 0x000fea0003800200 */
.L_x_36:
[----:B------:R-:W-:-:S07]  /*0b10*/  VIADD R2, R2, 0x4 ;  /* 0x0000000402027836 */ /* 0x000fce0000000000 */
.L_x_35:
[----:B------:R-:W-:-:S13]  /*0b20*/  ISETP.NE.AND P0, PT, R16, RZ, PT ;  /* 0x000000ff1000720c */ /* 0x000fda0003f05270 */
[----:B------:R-:W-:Y:S05]  /*0b30*/  @!P0 EXIT ;  /* 0x000000000000894d */ /* 0x000fea0003800000 */
[----:B------:R-:W-:-:S13]  /*0b40*/  ISETP.NE.AND P0, PT, R16, 0x1, PT ;  /* 0x000000011000780c */ /* 0x000fda0003f05270 */
[----:B------:R-:W-:Y:S05]  /*0b50*/  @!P0 BRA `(.L_x_38) ;  /* 0x0000000000788947 */ /* 0x000fea0003800000 */
[----:B------:R-:W0:Y:S02]  /*0b60*/  LDC.64 R4, c[0x0][0x388] ;  /* 0x0000e200ff047b82 */ /* 0x000e240000000a00 */
[----:B0-----:R-:W-:-:S06]  /*0b70*/  IMAD.WIDE.U32 R8, R2, 0x4, R4 ;  /* 0x0000000402087825 */ /* 0x001fcc00078e0004 */
[----:B------:R-:W1:Y:S01]  /*0b80*/  LDC.64 R4, c[0x0][0x380] ;  /* 0x0000e000ff047b82 */ /* 0x000e620000000a00 */
[----:B------:R-:W2:Y:S01]  /*0b90*/  LDG.E R7, desc[UR8][R8.64] ;  /* 0x0000000808077981 */ /* 0x000ea2000c1e1900 */
[----:B-1----:R-:W-:Y:S01]  /*0ba0*/  IMAD.WIDE.U32 R10, R2, 0x8, R4 ;  /* 0x00000008020a7825 */ /* 0x002fe200078e0004 */
        /* <DEDUP_REMOVED lines=13> */
[----:B0-----:R-:W-:Y:S05]  /*0c80*/  @P0 BRA `(.L_x_40) ;  /* 0x0000000000240947 */ /* 0x001fea0003800000 */
        /* <DEDUP_REMOVED lines=9> */
.L_x_40:
[----:B------:R-:W-:Y:S05]  /*0d20*/  BSYNC.RECONVERGENT B0 ;  /* 0x0000000000007941 */ /* 0x000fea0003800200 */
.L_x_39:
[----:B------:R-:W-:-:S07]  /*0d30*/  VIADD R2, R2, 0x2 ;  /* 0x0000000202027836 */ /* 0x000fce0000000000 */
.L_x_38:
[----:B------:R-:W-:-:S04]  /*0d40*/  LOP3.LUT R3, R3, 0x1, RZ, 0xc0, !PT ;  /* 0x0000000103037812 */ /* 0x000fc800078ec0ff */
[----:B------:R-:W-:-:S13]  /*0d50*/  ISETP.NE.U32.AND P0, PT, R3, 0x1, PT ;  /* 0x000000010300780c */ /* 0x000fda0003f05070 */
[----:B------:R-:W-:Y:S05]  /*0d60*/  @P0 EXIT ;  /* 0x000000000000094d */ /* 0x000fea0003800000 */
[----:B0-----:R-:W0:Y:S02]  /*0d70*/  LDC.64 R4, c[0x0][0x388] ;  /* 0x0000e200ff047b82 */ /* 0x001e240000000a00 */
[----:B0-----:R-:W-:-:S06]  /*0d80*/  IMAD.WIDE.U32 R4, R2, 0x4, R4 ;  /* 0x0000000402047825 */ /* 0x001fcc00078e0004 */
[----:B------:R-:W2:Y:S02]  /*0d90*/  LDG.E R5, desc[UR8][R4.64] ;  /* 0x0000000804057981 */ /* 0x000ea4000c1e1900 */
[----:B--2---:R-:W-:-:S13]  /*0da0*/  ISETP.GE.AND P0, PT, R0, R5, PT ;  /* 0x000000050000720c */ /* 0x004fda0003f06270 */
[----:B------:R-:W-:Y:S05]  /*0db0*/  @P0 EXIT ;  /* 0x000000000000094d */ /* 0x000fea0003800000 */
[----:B------:R-:W0:Y:S01]  /*0dc0*/  LDC.64 R4, c[0x0][0x380] ;  /* 0x0000e000ff047b82 */ /* 0x000e220000000a00 */
[----:B------:R-:W2:Y:S01]  /*0dd0*/  LDCU.64 UR4, c[0x0][0x390] ;  /* 0x00007200ff0477ac */ /* 0x000ea20008000a00 */
[----:B0-----:R-:W-:-:S06]  /*0de0*/  IMAD.WIDE.U32 R2, R2, 0x8, R4 ;  /* 0x0000000802027825 */ /* 0x001fcc00078e0004 */
[----:B------:R-:W3:Y:S02]  /*0df0*/  LDG.E.64 R2, desc[UR8][R2.64] ;  /* 0x0000000802027981 */ /* 0x000ee4000c1e1b00 */
[----:B---3--:R-:W-:-:S04]  /*0e00*/  IADD3 R4, P0, PT, R0, R2, RZ ;  /* 0x0000000200047210 */ /* 0x008fc80007f1e0ff */
[----:B------:R-:W-:-:S05]  /*0e10*/  LEA.HI.X.SX32 R5, R0, R3, 0x1, P0 ;  /* 0x0000000300057211 */ /* 0x000fca00000f0eff */
[----:B------:R-:W2:Y:S02]  /*0e20*/  LDG.E.S8 R0, desc[UR8][R4.64] ;  /* 0x0000000804007981 */ /* 0x000ea4000c1e1300 */
[----:B--2---:R-:W-:-:S04]  /*0e30*/  IADD3 R6, P0, PT, R0, UR4, RZ ;  /* 0x0000000400067c10 */ /* 0x004fc8000ff1e0ff */
[----:B------:R-:W-:-:S06]  /*0e40*/  LEA.HI.X.SX32 R7, R0, UR5, 0x1, P0 ;  /* 0x0000000500077c11 */ /* 0x000fcc00080f0eff */
[----:B------:R-:W2:Y:S04]  /*0e50*/  LDG.E.U8 R7, desc[UR8][R6.64+-0x41] ;  /* 0xffffbf0806077981 */ /* 0x000ea8000c1e1100 */
[----:B--2---:R-:W-:Y:S01]  /*0e60*/  STG.E.U8 desc[UR8][R4.64], R7 ;  /* 0x0000000704007986 */ /* 0x004fe2000c101108 */
[----:B------:R-:W-:Y:S05]  /*0e70*/  EXIT ;  /* 0x000000000000794d */ /* 0x000fea0003800000 */
.L_x_41:
        /* <DEDUP_REMOVED lines=16> */
.L_x_46:


//--------------------- .nv.global.init           --------------------------
	.section	.nv.global.init,"aw",@progbits
.nv.global.init:
	.type		$str,@object
	.size		$str,(.L_0 - $str)
$str:
        /*0000*/ 	.byte	0x25, 0x64, 0x0a, 0x00
.L_0:


//--------------------- .nv.shared._Z18dynamicProgrammingPPcPiiiS1_ --------------------------
	.section	.nv.shared._Z18dynamicProgrammingPPcPiiiS1_,"aw",@nobits
	.sectionflags	@""
	.align	16
	.zero		1024


//--------------------- .nv.shared.reserved.0     --------------------------
	.section	.nv.shared.reserved.0,"aw",@nobits
	.weak		__nv_reservedSMEM_offset_0_alias
	.size		__nv_reservedSMEM_offset_0_alias, 0, 64
	.other		__nv_reservedSMEM_offset_0_alias,@"STO_CUDA_RESERVED_SHARED STV_DEFAULT"
__nv_reservedSMEM_offset_0_alias:
	.zero		0
	.zero		64


//--------------------- .nv.shared._Z22kernel_sameWordCounterPiS_iS_ --------------------------
	.section	.nv.shared._Z22kernel_sameWordCounterPiS_iS_,"aw",@nobits
	.sectionflags	@""
	.align	16
.nv.shared._Z22kernel_sameWordCounterPiS_iS_:
	.zero		5120


//--------------------- .nv.shared._Z25kernel_generateIndexTablePPcPiiS1_i --------------------------
	.section	.nv.shared._Z25kernel_generateIndexTablePPcPiiS1_i,"aw",@nobits
	.sectionflags	@""
	.align	16
	.zero		1024


//--------------------- .nv.shared._Z4testPPc     --------------------------
	.section	.nv.shared._Z4testPPc,"aw",@nobits
	.sectionflags	@""
	.align	16
	.zero		1024


//--------------------- .nv.shared._Z26kernel_convertBaseToNumberPPcPiS_i --------------------------
	.section	.nv.shared._Z26kernel_convertBaseToNumberPPcPiS_i,"aw",@nobits
	.sectionflags	@""
	.align	16
	.zero		1024


//--------------------- .nv.constant0._Z18dynamicProgrammingPPcPiiiS1_ --------------------------
	.section	.nv.constant0._Z18dynamicProgrammingPPcPiiiS1_,"a",@progbits
	.sectionflags	@""
	.align	4
.nv.constant0._Z18dynamicProgrammingPPcPiiiS1_:
	.zero		928


//--------------------- .nv.constant0._Z22kernel_sameWordCounterPiS_iS_ --------------------------
	.section	.nv.constant0._Z22kernel_sameWordCounterPiS_iS_,"a",@progbits
	.sectionflags	@""
	.align	4
.nv.constant0._Z22kernel_sameWordCounterPiS_iS_:
	.zero		928


//--------------------- .nv.constant0._Z25kernel_generateIndexTablePPcPiiS1_i --------------------------
	.section	.nv.constant0._Z25kernel_generateIndexTablePPcPiiS1_i,"a",@progbits
	.sectionflags	@""
	.align	4
.nv.constant0._Z25kernel_generateIndexTablePPcPiiS1_i:
	.zero		932


//--------------------- .nv.constant0._Z4testPPc  --------------------------
	.section	.nv.constant0._Z4testPPc,"a",@progbits
	.sectionflags	@""
	.align	4
.nv.constant0._Z4testPPc:
	.zero		904


//--------------------- .nv.constant0._Z26kernel_convertBaseToNumberPPcPiS_i --------------------------
	.section	.nv.constant0._Z26kernel_convertBaseToNumberPPcPiS_i,"a",@progbits
	.sectionflags	@""
	.align	4
.nv.constant0._Z26kernel_convertBaseToNumberPPcPiS_i:
	.zero		924


//--------------------- SYMBOLS --------------------------

	.type		.nv.reservedSmem.offset0,@object
	.size		.nv.reservedSmem.offset0,0x4
	.type		.nv.reservedSmem.cap,@object
	.size		.nv.reservedSmem.cap,0x4
	.type		vprintf,@function
